//
// Generated by NVIDIA NVVM Compiler
//
// Compiler Build ID: CL-36424714
// Cuda compilation tools, release 13.0, V13.0.88
// Based on NVVM 20.0.0
//

.version 9.0
.target sm_100
.address_size 64

	// .globl	_Z17assignment_kernelPKdS0_PiPdii
.extern .shared .align 16 .b8 sdata[];

.visible .entry _Z17assignment_kernelPKdS0_PiPdii(
	.param .u64 .ptr .align 1 _Z17assignment_kernelPKdS0_PiPdii_param_0,
	.param .u64 .ptr .align 1 _Z17assignment_kernelPKdS0_PiPdii_param_1,
	.param .u64 .ptr .align 1 _Z17assignment_kernelPKdS0_PiPdii_param_2,
	.param .u64 .ptr .align 1 _Z17assignment_kernelPKdS0_PiPdii_param_3,
	.param .u32 _Z17assignment_kernelPKdS0_PiPdii_param_4,
	.param .u32 _Z17assignment_kernelPKdS0_PiPdii_param_5
)
{
	.reg .pred 	%p<40>;
	.reg .b32 	%r<107>;
	.reg .b64 	%rd<28>;
	.reg .b64 	%fd<142>;

	ld.param.u64 	%rd8, [_Z17assignment_kernelPKdS0_PiPdii_param_0];
	ld.param.u64 	%rd11, [_Z17assignment_kernelPKdS0_PiPdii_param_1];
	ld.param.u64 	%rd9, [_Z17assignment_kernelPKdS0_PiPdii_param_2];
	ld.param.u64 	%rd10, [_Z17assignment_kernelPKdS0_PiPdii_param_3];
	ld.param.u32 	%r32, [_Z17assignment_kernelPKdS0_PiPdii_param_4];
	ld.param.u32 	%r31, [_Z17assignment_kernelPKdS0_PiPdii_param_5];
	cvta.to.global.u64 	%rd1, %rd11;
	mov.u32 	%r33, %ctaid.x;
	mov.u32 	%r34, %ntid.x;
	mov.u32 	%r35, %tid.x;
	mad.lo.s32 	%r1, %r33, %r34, %r35;
	setp.ge.s32 	%p1, %r1, %r32;
	@%p1 bra 	$L__BB0_15;
	setp.lt.s32 	%p2, %r31, 1;
	mov.b32 	%r106, 0;
	mov.f64 	%fd141, 0d7FEFFFFFFFFFFFFF;
	@%p2 bra 	$L__BB0_14;
	cvta.to.global.u64 	%rd12, %rd8;
	mul.wide.s32 	%rd13, %r1, 8;
	add.s64 	%rd14, %rd12, %rd13;
	ld.global.nc.f64 	%fd1, [%rd14];
	and.b32  	%r2, %r31, 15;
	setp.lt.u32 	%p3, %r31, 16;
	mov.f64 	%fd141, 0d7FEFFFFFFFFFFFFF;
	mov.b32 	%r98, 0;
	mov.u32 	%r106, %r98;
	@%p3 bra 	$L__BB0_5;
	and.b32  	%r98, %r31, 2147483632;
	add.s64 	%rd26, %rd1, 64;
	mov.f64 	%fd141, 0d7FEFFFFFFFFFFFFF;
	mov.b32 	%r92, 0;
	mov.u32 	%r106, %r92;
$L__BB0_4:
	.pragma "nounroll";
	ld.global.nc.f64 	%fd19, [%rd26+-64];
	sub.f64 	%fd20, %fd1, %fd19;
	mul.f64 	%fd21, %fd20, %fd20;
	setp.lt.f64 	%p4, %fd21, %fd141;
	selp.f64 	%fd22, %fd21, %fd141, %p4;
	selp.b32 	%r40, %r92, %r106, %p4;
	ld.global.nc.f64 	%fd23, [%rd26+-56];
	sub.f64 	%fd24, %fd1, %fd23;
	mul.f64 	%fd25, %fd24, %fd24;
	setp.lt.f64 	%p5, %fd25, %fd22;
	selp.f64 	%fd26, %fd25, %fd22, %p5;
	add.s32 	%r41, %r92, 1;
	selp.b32 	%r42, %r41, %r40, %p5;
	ld.global.nc.f64 	%fd27, [%rd26+-48];
	sub.f64 	%fd28, %fd1, %fd27;
	mul.f64 	%fd29, %fd28, %fd28;
	setp.lt.f64 	%p6, %fd29, %fd26;
	selp.f64 	%fd30, %fd29, %fd26, %p6;
	add.s32 	%r43, %r92, 2;
	selp.b32 	%r44, %r43, %r42, %p6;
	ld.global.nc.f64 	%fd31, [%rd26+-40];
	sub.f64 	%fd32, %fd1, %fd31;
	mul.f64 	%fd33, %fd32, %fd32;
	setp.lt.f64 	%p7, %fd33, %fd30;
	selp.f64 	%fd34, %fd33, %fd30, %p7;
	add.s32 	%r45, %r92, 3;
	selp.b32 	%r46, %r45, %r44, %p7;
	ld.global.nc.f64 	%fd35, [%rd26+-32];
	sub.f64 	%fd36, %fd1, %fd35;
	mul.f64 	%fd37, %fd36, %fd36;
	setp.lt.f64 	%p8, %fd37, %fd34;
	selp.f64 	%fd38, %fd37, %fd34, %p8;
	add.s32 	%r47, %r92, 4;
	selp.b32 	%r48, %r47, %r46, %p8;
	ld.global.nc.f64 	%fd39, [%rd26+-24];
	sub.f64 	%fd40, %fd1, %fd39;
	mul.f64 	%fd41, %fd40, %fd40;
	setp.lt.f64 	%p9, %fd41, %fd38;
	selp.f64 	%fd42, %fd41, %fd38, %p9;
	add.s32 	%r49, %r92, 5;
	selp.b32 	%r50, %r49, %r48, %p9;
	ld.global.nc.f64 	%fd43, [%rd26+-16];
	sub.f64 	%fd44, %fd1, %fd43;
	mul.f64 	%fd45, %fd44, %fd44;
	setp.lt.f64 	%p10, %fd45, %fd42;
	selp.f64 	%fd46, %fd45, %fd42, %p10;
	add.s32 	%r51, %r92, 6;
	selp.b32 	%r52, %r51, %r50, %p10;
	ld.global.nc.f64 	%fd47, [%rd26+-8];
	sub.f64 	%fd48, %fd1, %fd47;
	mul.f64 	%fd49, %fd48, %fd48;
	setp.lt.f64 	%p11, %fd49, %fd46;
	selp.f64 	%fd50, %fd49, %fd46, %p11;
	add.s32 	%r53, %r92, 7;
	selp.b32 	%r54, %r53, %r52, %p11;
	ld.global.nc.f64 	%fd51, [%rd26];
	sub.f64 	%fd52, %fd1, %fd51;
	mul.f64 	%fd53, %fd52, %fd52;
	setp.lt.f64 	%p12, %fd53, %fd50;
	selp.f64 	%fd54, %fd53, %fd50, %p12;
	add.s32 	%r55, %r92, 8;
	selp.b32 	%r56, %r55, %r54, %p12;
	ld.global.nc.f64 	%fd55, [%rd26+8];
	sub.f64 	%fd56, %fd1, %fd55;
	mul.f64 	%fd57, %fd56, %fd56;
	setp.lt.f64 	%p13, %fd57, %fd54;
	selp.f64 	%fd58, %fd57, %fd54, %p13;
	add.s32 	%r57, %r92, 9;
	selp.b32 	%r58, %r57, %r56, %p13;
	ld.global.nc.f64 	%fd59, [%rd26+16];
	sub.f64 	%fd60, %fd1, %fd59;
	mul.f64 	%fd61, %fd60, %fd60;
	setp.lt.f64 	%p14, %fd61, %fd58;
	selp.f64 	%fd62, %fd61, %fd58, %p14;
	add.s32 	%r59, %r92, 10;
	selp.b32 	%r60, %r59, %r58, %p14;
	ld.global.nc.f64 	%fd63, [%rd26+24];
	sub.f64 	%fd64, %fd1, %fd63;
	mul.f64 	%fd65, %fd64, %fd64;
	setp.lt.f64 	%p15, %fd65, %fd62;
	selp.f64 	%fd66, %fd65, %fd62, %p15;
	add.s32 	%r61, %r92, 11;
	selp.b32 	%r62, %r61, %r60, %p15;
	ld.global.nc.f64 	%fd67, [%rd26+32];
	sub.f64 	%fd68, %fd1, %fd67;
	mul.f64 	%fd69, %fd68, %fd68;
	setp.lt.f64 	%p16, %fd69, %fd66;
	selp.f64 	%fd70, %fd69, %fd66, %p16;
	add.s32 	%r63, %r92, 12;
	selp.b32 	%r64, %r63, %r62, %p16;
	ld.global.nc.f64 	%fd71, [%rd26+40];
	sub.f64 	%fd72, %fd1, %fd71;
	mul.f64 	%fd73, %fd72, %fd72;
	setp.lt.f64 	%p17, %fd73, %fd70;
	selp.f64 	%fd74, %fd73, %fd70, %p17;
	add.s32 	%r65, %r92, 13;
	selp.b32 	%r66, %r65, %r64, %p17;
	ld.global.nc.f64 	%fd75, [%rd26+48];
	sub.f64 	%fd76, %fd1, %fd75;
	mul.f64 	%fd77, %fd76, %fd76;
	setp.lt.f64 	%p18, %fd77, %fd74;
	selp.f64 	%fd78, %fd77, %fd74, %p18;
	add.s32 	%r67, %r92, 14;
	selp.b32 	%r68, %r67, %r66, %p18;
	ld.global.nc.f64 	%fd79, [%rd26+56];
	sub.f64 	%fd80, %fd1, %fd79;
	mul.f64 	%fd81, %fd80, %fd80;
	setp.lt.f64 	%p19, %fd81, %fd78;
	selp.f64 	%fd141, %fd81, %fd78, %p19;
	add.s32 	%r69, %r92, 15;
	selp.b32 	%r106, %r69, %r68, %p19;
	add.s64 	%rd26, %rd26, 128;
	add.s32 	%r92, %r92, 16;
	setp.ne.s32 	%p20, %r92, %r98;
	@%p20 bra 	$L__BB0_4;
$L__BB0_5:
	setp.eq.s32 	%p21, %r2, 0;
	@%p21 bra 	$L__BB0_14;
	and.b32  	%r11, %r31, 7;
	setp.lt.u32 	%p22, %r2, 8;
	@%p22 bra 	$L__BB0_8;
	mul.wide.u32 	%rd15, %r98, 8;
	add.s64 	%rd16, %rd1, %rd15;
	ld.global.nc.f64 	%fd83, [%rd16];
	sub.f64 	%fd84, %fd1, %fd83;
	mul.f64 	%fd85, %fd84, %fd84;
	setp.lt.f64 	%p23, %fd85, %fd141;
	selp.f64 	%fd86, %fd85, %fd141, %p23;
	selp.b32 	%r71, %r98, %r106, %p23;
	add.s32 	%r72, %r98, 1;
	ld.global.nc.f64 	%fd87, [%rd16+8];
	sub.f64 	%fd88, %fd1, %fd87;
	mul.f64 	%fd89, %fd88, %fd88;
	setp.lt.f64 	%p24, %fd89, %fd86;
	selp.f64 	%fd90, %fd89, %fd86, %p24;
	selp.b32 	%r73, %r72, %r71, %p24;
	add.s32 	%r74, %r98, 2;
	ld.global.nc.f64 	%fd91, [%rd16+16];
	sub.f64 	%fd92, %fd1, %fd91;
	mul.f64 	%fd93, %fd92, %fd92;
	setp.lt.f64 	%p25, %fd93, %fd90;
	selp.f64 	%fd94, %fd93, %fd90, %p25;
	selp.b32 	%r75, %r74, %r73, %p25;
	add.s32 	%r76, %r98, 3;
	ld.global.nc.f64 	%fd95, [%rd16+24];
	sub.f64 	%fd96, %fd1, %fd95;
	mul.f64 	%fd97, %fd96, %fd96;
	setp.lt.f64 	%p26, %fd97, %fd94;
	selp.f64 	%fd98, %fd97, %fd94, %p26;
	selp.b32 	%r77, %r76, %r75, %p26;
	add.s32 	%r78, %r98, 4;
	ld.global.nc.f64 	%fd99, [%rd16+32];
	sub.f64 	%fd100, %fd1, %fd99;
	mul.f64 	%fd101, %fd100, %fd100;
	setp.lt.f64 	%p27, %fd101, %fd98;
	selp.f64 	%fd102, %fd101, %fd98, %p27;
	selp.b32 	%r79, %r78, %r77, %p27;
	add.s32 	%r80, %r98, 5;
	ld.global.nc.f64 	%fd103, [%rd16+40];
	sub.f64 	%fd104, %fd1, %fd103;
	mul.f64 	%fd105, %fd104, %fd104;
	setp.lt.f64 	%p28, %fd105, %fd102;
	selp.f64 	%fd106, %fd105, %fd102, %p28;
	selp.b32 	%r81, %r80, %r79, %p28;
	add.s32 	%r82, %r98, 6;
	ld.global.nc.f64 	%fd107, [%rd16+48];
	sub.f64 	%fd108, %fd1, %fd107;
	mul.f64 	%fd109, %fd108, %fd108;
	setp.lt.f64 	%p29, %fd109, %fd106;
	selp.f64 	%fd110, %fd109, %fd106, %p29;
	selp.b32 	%r83, %r82, %r81, %p29;
	add.s32 	%r84, %r98, 7;
	ld.global.nc.f64 	%fd111, [%rd16+56];
	sub.f64 	%fd112, %fd1, %fd111;
	mul.f64 	%fd113, %fd112, %fd112;
	setp.lt.f64 	%p30, %fd113, %fd110;
	selp.f64 	%fd141, %fd113, %fd110, %p30;
	selp.b32 	%r106, %r84, %r83, %p30;
	add.s32 	%r98, %r98, 8;
$L__BB0_8:
	setp.eq.s32 	%p31, %r11, 0;
	@%p31 bra 	$L__BB0_14;
	and.b32  	%r17, %r31, 3;
	setp.lt.u32 	%p32, %r11, 4;
	@%p32 bra 	$L__BB0_11;
	mul.wide.u32 	%rd17, %r98, 8;
	add.s64 	%rd18, %rd1, %rd17;
	ld.global.nc.f64 	%fd115, [%rd18];
	sub.f64 	%fd116, %fd1, %fd115;
	mul.f64 	%fd117, %fd116, %fd116;
	setp.lt.f64 	%p33, %fd117, %fd141;
	selp.f64 	%fd118, %fd117, %fd141, %p33;
	selp.b32 	%r86, %r98, %r106, %p33;
	add.s32 	%r87, %r98, 1;
	ld.global.nc.f64 	%fd119, [%rd18+8];
	sub.f64 	%fd120, %fd1, %fd119;
	mul.f64 	%fd121, %fd120, %fd120;
	setp.lt.f64 	%p34, %fd121, %fd118;
	selp.f64 	%fd122, %fd121, %fd118, %p34;
	selp.b32 	%r88, %r87, %r86, %p34;
	add.s32 	%r89, %r98, 2;
	ld.global.nc.f64 	%fd123, [%rd18+16];
	sub.f64 	%fd124, %fd1, %fd123;
	mul.f64 	%fd125, %fd124, %fd124;
	setp.lt.f64 	%p35, %fd125, %fd122;
	selp.f64 	%fd126, %fd125, %fd122, %p35;
	selp.b32 	%r90, %r89, %r88, %p35;
	add.s32 	%r91, %r98, 3;
	ld.global.nc.f64 	%fd127, [%rd18+24];
	sub.f64 	%fd128, %fd1, %fd127;
	mul.f64 	%fd129, %fd128, %fd128;
	setp.lt.f64 	%p36, %fd129, %fd126;
	selp.f64 	%fd141, %fd129, %fd126, %p36;
	selp.b32 	%r106, %r91, %r90, %p36;
	add.s32 	%r98, %r98, 4;
$L__BB0_11:
	setp.eq.s32 	%p37, %r17, 0;
	@%p37 bra 	$L__BB0_14;
	mul.wide.u32 	%rd19, %r98, 8;
	add.s64 	%rd27, %rd1, %rd19;
	neg.s32 	%r103, %r17;
$L__BB0_13:
	.pragma "nounroll";
	ld.global.nc.f64 	%fd130, [%rd27];
	sub.f64 	%fd131, %fd1, %fd130;
	mul.f64 	%fd132, %fd131, %fd131;
	setp.lt.f64 	%p38, %fd132, %fd141;
	selp.f64 	%fd141, %fd132, %fd141, %p38;
	selp.b32 	%r106, %r98, %r106, %p38;
	add.s32 	%r98, %r98, 1;
	add.s64 	%rd27, %rd27, 8;
	add.s32 	%r103, %r103, 1;
	setp.ne.s32 	%p39, %r103, 0;
	@%p39 bra 	$L__BB0_13;
$L__BB0_14:
	cvta.to.global.u64 	%rd20, %rd9;
	mul.wide.s32 	%rd21, %r1, 4;
	add.s64 	%rd22, %rd20, %rd21;
	st.global.u32 	[%rd22], %r106;
	cvta.to.global.u64 	%rd23, %rd10;
	mul.wide.s32 	%rd24, %r1, 8;
	add.s64 	%rd25, %rd23, %rd24;
	st.global.f64 	[%rd25], %fd141;
$L__BB0_15:
	ret;

}
	// .globl	_Z17reduce_sse_kernelPKdPdi
.visible .entry _Z17reduce_sse_kernelPKdPdi(
	.param .u64 .ptr .align 1 _Z17reduce_sse_kernelPKdPdi_param_0,
	.param .u64 .ptr .align 1 _Z17reduce_sse_kernelPKdPdi_param_1,
	.param .u32 _Z17reduce_sse_kernelPKdPdi_param_2
)
{
	.reg .pred 	%p<8>;
	.reg .b32 	%r<17>;
	.reg .b64 	%rd<11>;
	.reg .b64 	%fd<31>;

	ld.param.u64 	%rd3, [_Z17reduce_sse_kernelPKdPdi_param_0];
	ld.param.u64 	%rd2, [_Z17reduce_sse_kernelPKdPdi_param_1];
	ld.param.u32 	%r9, [_Z17reduce_sse_kernelPKdPdi_param_2];
	cvta.to.global.u64 	%rd1, %rd3;
	mov.u32 	%r1, %tid.x;
	mov.u32 	%r2, %ctaid.x;
	mov.u32 	%r16, %ntid.x;
	mul.lo.s32 	%r10, %r16, %r2;
	shl.b32 	%r11, %r10, 1;
	add.s32 	%r4, %r11, %r1;
	setp.ge.u32 	%p1, %r4, %r9;
	mov.f64 	%fd30, 0d0000000000000000;
	@%p1 bra 	$L__BB1_2;
	mul.wide.u32 	%rd4, %r4, 8;
	add.s64 	%rd5, %rd1, %rd4;
	ld.global.nc.f64 	%fd30, [%rd5];
$L__BB1_2:
	add.s32 	%r5, %r4, %r16;
	setp.ge.u32 	%p2, %r5, %r9;
	@%p2 bra 	$L__BB1_4;
	mul.wide.u32 	%rd6, %r5, 8;
	add.s64 	%rd7, %rd1, %rd6;
	ld.global.nc.f64 	%fd6, [%rd7];
	add.f64 	%fd30, %fd30, %fd6;
$L__BB1_4:
	shl.b32 	%r12, %r1, 3;
	mov.u32 	%r13, sdata;
	add.s32 	%r6, %r13, %r12;
	st.shared.f64 	[%r6], %fd30;
	bar.sync 	0;
	setp.lt.u32 	%p3, %r16, 66;
	@%p3 bra 	$L__BB1_8;
$L__BB1_5:
	shr.u32 	%r8, %r16, 1;
	setp.ge.u32 	%p4, %r1, %r8;
	@%p4 bra 	$L__BB1_7;
	shl.b32 	%r14, %r8, 3;
	add.s32 	%r15, %r6, %r14;
	ld.shared.f64 	%fd7, [%r15];
	ld.shared.f64 	%fd8, [%r6];
	add.f64 	%fd9, %fd7, %fd8;
	st.shared.f64 	[%r6], %fd9;
$L__BB1_7:
	bar.sync 	0;
	setp.gt.u32 	%p5, %r16, 131;
	mov.u32 	%r16, %r8;
	@%p5 bra 	$L__BB1_5;
$L__BB1_8:
	setp.gt.u32 	%p6, %r1, 31;
	@%p6 bra 	$L__BB1_11;
	ld.volatile.shared.f64 	%fd10, [%r6+256];
	ld.volatile.shared.f64 	%fd11, [%r6];
	add.f64 	%fd12, %fd10, %fd11;
	st.volatile.shared.f64 	[%r6], %fd12;
	ld.volatile.shared.f64 	%fd13, [%r6+128];
	ld.volatile.shared.f64 	%fd14, [%r6];
	add.f64 	%fd15, %fd13, %fd14;
	st.volatile.shared.f64 	[%r6], %fd15;
	ld.volatile.shared.f64 	%fd16, [%r6+64];
	ld.volatile.shared.f64 	%fd17, [%r6];
	add.f64 	%fd18, %fd16, %fd17;
	st.volatile.shared.f64 	[%r6], %fd18;
	ld.volatile.shared.f64 	%fd19, [%r6+32];
	ld.volatile.shared.f64 	%fd20, [%r6];
	add.f64 	%fd21, %fd19, %fd20;
	st.volatile.shared.f64 	[%r6], %fd21;
	ld.volatile.shared.f64 	%fd22, [%r6+16];
	ld.volatile.shared.f64 	%fd23, [%r6];
	add.f64 	%fd24, %fd22, %fd23;
	st.volatile.shared.f64 	[%r6], %fd24;
	ld.volatile.shared.f64 	%fd25, [%r6+8];
	ld.volatile.shared.f64 	%fd26, [%r6];
	add.f64 	%fd27, %fd25, %fd26;
	st.volatile.shared.f64 	[%r6], %fd27;
	setp.ne.s32 	%p7, %r1, 0;
	@%p7 bra 	$L__BB1_11;
	ld.shared.f64 	%fd28, [sdata];
	cvta.to.global.u64 	%rd8, %rd2;
	mul.wide.u32 	%rd9, %r2, 8;
	add.s64 	%rd10, %rd8, %rd9;
	st.global.f64 	[%rd10], %fd28;
$L__BB1_11:
	ret;

}
	// .globl	_Z17accumulate_kernelPKdPKiPdPii
.visible .entry _Z17accumulate_kernelPKdPKiPdPii(
	.param .u64 .ptr .align 1 _Z17accumulate_kernelPKdPKiPdPii_param_0,
	.param .u64 .ptr .align 1 _Z17accumulate_kernelPKdPKiPdPii_param_1,
	.param .u64 .ptr .align 1 _Z17accumulate_kernelPKdPKiPdPii_param_2,
	.param .u64 .ptr .align 1 _Z17accumulate_kernelPKdPKiPdPii_param_3,
	.param .u32 _Z17accumulate_kernelPKdPKiPdPii_param_4
)
{
	.reg .pred 	%p<2>;
	.reg .b32 	%r<8>;
	.reg .b64 	%rd<17>;
	.reg .b64 	%fd<3>;

	ld.param.u64 	%rd1, [_Z17accumulate_kernelPKdPKiPdPii_param_0];
	ld.param.u64 	%rd2, [_Z17accumulate_kernelPKdPKiPdPii_param_1];
	ld.param.u64 	%rd3, [_Z17accumulate_kernelPKdPKiPdPii_param_2];
	ld.param.u64 	%rd4, [_Z17accumulate_kernelPKdPKiPdPii_param_3];
	ld.param.u32 	%r2, [_Z17accumulate_kernelPKdPKiPdPii_param_4];
	mov.u32 	%r3, %ctaid.x;
	mov.u32 	%r4, %ntid.x;
	mov.u32 	%r5, %tid.x;
	mad.lo.s32 	%r1, %r3, %r4, %r5;
	setp.ge.s32 	%p1, %r1, %r2;
	@%p1 bra 	$L__BB2_2;
	cvta.to.global.u64 	%rd5, %rd2;
	cvta.to.global.u64 	%rd6, %rd1;
	cvta.to.global.u64 	%rd7, %rd3;
	cvta.to.global.u64 	%rd8, %rd4;
	mul.wide.s32 	%rd9, %r1, 4;
	add.s64 	%rd10, %rd5, %rd9;
	ld.global.nc.u32 	%r6, [%rd10];
	mul.wide.s32 	%rd11, %r6, 8;
	add.s64 	%rd12, %rd7, %rd11;
	mul.wide.s32 	%rd13, %r1, 8;
	add.s64 	%rd14, %rd6, %rd13;
	ld.global.nc.f64 	%fd1, [%rd14];
	atom.global.add.f64 	%fd2, [%rd12], %fd1;
	mul.wide.s32 	%rd15, %r6, 4;
	add.s64 	%rd16, %rd8, %rd15;
	atom.global.add.u32 	%r7, [%rd16], 1;
$L__BB2_2:
	ret;

}
	// .globl	_Z23update_centroids_kernelPdPKdPKidi
.visible .entry _Z23update_centroids_kernelPdPKdPKidi(
	.param .u64 .ptr .align 1 _Z23update_centroids_kernelPdPKdPKidi_param_0,
	.param .u64 .ptr .align 1 _Z23update_centroids_kernelPdPKdPKidi_param_1,
	.param .u64 .ptr .align 1 _Z23update_centroids_kernelPdPKdPKidi_param_2,
	.param .f64 _Z23update_centroids_kernelPdPKdPKidi_param_3,
	.param .u32 _Z23update_centroids_kernelPdPKdPKidi_param_4
)
{
	.reg .pred 	%p<3>;
	.reg .b32 	%r<7>;
	.reg .b64 	%rd<14>;
	.reg .b64 	%fd<5>;

	ld.param.u64 	%rd4, [_Z23update_centroids_kernelPdPKdPKidi_param_0];
	ld.param.u64 	%rd2, [_Z23update_centroids_kernelPdPKdPKidi_param_1];
	ld.param.u64 	%rd3, [_Z23update_centroids_kernelPdPKdPKidi_param_2];
	ld.param.f64 	%fd1, [_Z23update_centroids_kernelPdPKdPKidi_param_3];
	ld.param.u32 	%r3, [_Z23update_centroids_kernelPdPKdPKidi_param_4];
	cvta.to.global.u64 	%rd1, %rd4;
	mov.u32 	%r4, %ctaid.x;
	mov.u32 	%r5, %ntid.x;
	mov.u32 	%r6, %tid.x;
	mad.lo.s32 	%r1, %r4, %r5, %r6;
	setp.ge.s32 	%p1, %r1, %r3;
	@%p1 bra 	$L__BB3_4;
	cvta.to.global.u64 	%rd5, %rd3;
	mul.wide.s32 	%rd6, %r1, 4;
	add.s64 	%rd7, %rd5, %rd6;
	ld.global.nc.u32 	%r2, [%rd7];
	setp.lt.s32 	%p2, %r2, 1;
	@%p2 bra 	$L__BB3_3;
	cvta.to.global.u64 	%rd10, %rd2;
	mul.wide.s32 	%rd11, %r1, 8;
	add.s64 	%rd12, %rd10, %rd11;
	ld.global.nc.f64 	%fd2, [%rd12];
	cvt.rn.f64.u32 	%fd3, %r2;
	div.rn.f64 	%fd4, %fd2, %fd3;
	add.s64 	%rd13, %rd1, %rd11;
	st.global.f64 	[%rd13], %fd4;
	bra.uni 	$L__BB3_4;
$L__BB3_3:
	mul.wide.s32 	%rd8, %r1, 8;
	add.s64 	%rd9, %rd1, %rd8;
	st.global.f64 	[%rd9], %fd1;
$L__BB3_4:
	ret;

}


// ===== COMPILED SASS (sm_100) =====

	.target	sm_100

	.elftype	@"ET_EXEC"


//--------------------- .note.nv.tkinfo           --------------------------
	.section	.note.nv.tkinfo,"",@"SHT_NOTE"
	.sectionflags	@"SHF_NOTE_NV_TKINFO"
	.tkinfo
        /*0018*/ 	.word	0x00000002
        /*0030*/ 	.string	""
        /*0030*/ 	.string	"ptxas"
        /*0030*/ 	.string	"Cuda compilation tools, release 13.0, V13.0.88"
        /*0030*/ 	.string	"Build cuda_13.0.r13.0/compiler.36424714_0"
        /*0030*/ 	.string	"-arch sm_100 -m 64 "



//--------------------- .note.nv.cuinfo           --------------------------
	.section	.note.nv.cuinfo,"",@"SHT_NOTE"
	.sectionflags	@"SHF_NOTE_NV_CUINFO"
        /*0018*/ 	.short	0x0002
        /*001a*/ 	.short	0x0064
        /*001c*/ 	.short	0x0082
	.zero		2


//--------------------- .nv.info                  --------------------------
	.section	.nv.info,"",@"SHT_CUDA_INFO"
	.align	4


	//----- nvinfo : EIATTR_REGCOUNT
	.align		4
        /*0000*/ 	.byte	0x04, 0x2f
        /*0002*/ 	.short	(.L_1 - .L_0)
	.align		4
.L_0:
        /*0004*/ 	.word	index@(_Z17assignment_kernelPKdS0_PiPdii)
        /*0008*/ 	.word	0x0000001d


	//----- nvinfo : EIATTR_FRAME_SIZE
	.align		4
.L_1:
        /*000c*/ 	.byte	0x04, 0x11
        /*000e*/ 	.short	(.L_3 - .L_2)
	.align		4
.L_2:
        /*0010*/ 	.word	index@(_Z17assignment_kernelPKdS0_PiPdii)
        /*0014*/ 	.word	0x00000000


	//----- nvinfo : EIATTR_REGCOUNT
	.align		4
.L_3:
        /*0018*/ 	.byte	0x04, 0x2f
        /*001a*/ 	.short	(.L_5 - .L_4)
	.align		4
.L_4:
        /*001c*/ 	.word	index@(_Z17reduce_sse_kernelPKdPdi)
        /*0020*/ 	.word	0x00000010


	//----- nvinfo : EIATTR_FRAME_SIZE
	.align		4
.L_5:
        /*0024*/ 	.byte	0x04, 0x11
        /*0026*/ 	.short	(.L_7 - .L_6)
	.align		4
.L_6:
        /*0028*/ 	.word	index@(_Z17reduce_sse_kernelPKdPdi)
        /*002c*/ 	.word	0x00000000


	//----- nvinfo : EIATTR_REGCOUNT
	.align		4
.L_7:
        /*0030*/ 	.byte	0x04, 0x2f
        /*0032*/ 	.short	(.L_9 - .L_8)
	.align		4
.L_8:
        /*0034*/ 	.word	index@(_Z17accumulate_kernelPKdPKiPdPii)
        /*0038*/ 	.word	0x0000000e


	//----- nvinfo : EIATTR_FRAME_SIZE
	.align		4
.L_9:
        /*003c*/ 	.byte	0x04, 0x11
        /*003e*/ 	.short	(.L_11 - .L_10)
	.align		4
.L_10:
        /*0040*/ 	.word	index@(_Z17accumulate_kernelPKdPKiPdPii)
        /*0044*/ 	.word	0x00000000


	//----- nvinfo : EIATTR_REGCOUNT
	.align		4
.L_11:
        /*0048*/ 	.byte	0x04, 0x2f
        /*004a*/ 	.short	(.L_13 - .L_12)
	.align		4
.L_12:
        /*004c*/ 	.word	index@(_Z23update_centroids_kernelPdPKdPKidi)
        /*0050*/ 	.word	0x00000019


	//----- nvinfo : EIATTR_FRAME_SIZE
	.align		4
.L_13:
        /*0054*/ 	.byte	0x04, 0x11
        /*0056*/ 	.short	(.L_15 - .L_14)
	.align		4
.L_14:
        /*0058*/ 	.word	index@($__internal_0_$__cuda_sm20_div_rn_f64_full)
        /*005c*/ 	.word	0x00000000


	//----- nvinfo : EIATTR_FRAME_SIZE
	.align		4
.L_15:
        /*0060*/ 	.byte	0x04, 0x11
        /*0062*/ 	.short	(.L_17 - .L_16)
	.align		4
.L_16:
        /*0064*/ 	.word	index@(_Z23update_centroids_kernelPdPKdPKidi)
        /*0068*/ 	.word	0x00000000


	//----- nvinfo : EIATTR_MIN_STACK_SIZE
	.align		4
.L_17:
        /*006c*/ 	.byte	0x04, 0x12
        /*006e*/ 	.short	(.L_19 - .L_18)
	.align		4
.L_18:
        /*0070*/ 	.word	index@(_Z23update_centroids_kernelPdPKdPKidi)
        /*0074*/ 	.word	0x00000000


	//----- nvinfo : EIATTR_MIN_STACK_SIZE
	.align		4
.L_19:
        /*0078*/ 	.byte	0x04, 0x12
        /*007a*/ 	.short	(.L_21 - .L_20)
	.align		4
.L_20:
        /*007c*/ 	.word	index@(_Z17accumulate_kernelPKdPKiPdPii)
        /*0080*/ 	.word	0x00000000


	//----- nvinfo : EIATTR_MIN_STACK_SIZE
	.align		4
.L_21:
        /*0084*/ 	.byte	0x04, 0x12
        /*0086*/ 	.short	(.L_23 - .L_22)
	.align		4
.L_22:
        /*0088*/ 	.word	index@(_Z17reduce_sse_kernelPKdPdi)
        /*008c*/ 	.word	0x00000000


	//----- nvinfo : EIATTR_MIN_STACK_SIZE
	.align		4
.L_23:
        /*0090*/ 	.byte	0x04, 0x12
        /*0092*/ 	.short	(.L_25 - .L_24)
	.align		4
.L_24:
        /*0094*/ 	.word	index@(_Z17assignment_kernelPKdS0_PiPdii)
        /*0098*/ 	.word	0x00000000
.L_25:


//--------------------- .nv.compat                --------------------------
	.section	.nv.compat,"",@"SHT_CUDA_COMPAT_INFO"
	.align	4
        /*0000*/ 	.byte	0x02, 0x09, 0x00, 0x00, 0x02, 0x02, 0x01, 0x00, 0x02, 0x05, 0x05, 0x00, 0x03, 0x07, 0x01, 0x01
        /*0010*/ 	.byte	0x02, 0x03, 0x00, 0x00, 0x02, 0x06, 0x01, 0x00, 0x04, 0x0b, 0x08, 0x00, 0x01, 0x00, 0x00, 0x00
        /*0020*/ 	.byte	0x00, 0x00, 0x00, 0x00


//--------------------- .nv.info._Z23update_centroids_kernelPdPKdPKidi --------------------------
	.section	.nv.info._Z23update_centroids_kernelPdPKdPKidi,"",@"SHT_CUDA_INFO"
	.sectionflags	@""
	.align	4


	//----- nvinfo : EIATTR_CUDA_API_VERSION
	.align		4
        /*0000*/ 	.byte	0x04, 0x37
        /*0002*/ 	.short	(.L_27 - .L_26)
.L_26:
        /*0004*/ 	.word	0x00000082


	//----- nvinfo : EIATTR_KPARAM_INFO
	.align		4
.L_27:
        /*0008*/ 	.byte	0x04, 0x17
        /*000a*/ 	.short	(.L_29 - .L_28)
.L_28:
        /*000c*/ 	.word	0x00000000
        /*0010*/ 	.short	0x0004
        /*0012*/ 	.short	0x0020
        /*0014*/ 	.byte	0x00, 0xf0, 0x11, 0x00


	//----- nvinfo : EIATTR_KPARAM_INFO
	.align		4
.L_29:
        /*0018*/ 	.byte	0x04, 0x17
        /*001a*/ 	.short	(.L_31 - .L_30)
.L_30:
        /*001c*/ 	.word	0x00000000
        /*0020*/ 	.short	0x0003
        /*0022*/ 	.short	0x0018
        /*0024*/ 	.byte	0x00, 0xf0, 0x21, 0x00


	//----- nvinfo : EIATTR_KPARAM_INFO
	.align		4
.L_31:
        /*0028*/ 	.byte	0x04, 0x17
        /*002a*/ 	.short	(.L_33 - .L_32)
.L_32:
        /*002c*/ 	.word	0x00000000
        /*0030*/ 	.short	0x0002
        /*0032*/ 	.short	0x0010
        /*0034*/ 	.byte	0x00, 0xf5, 0x21, 0x00


	//----- nvinfo : EIATTR_KPARAM_INFO
	.align		4
.L_33:
        /*0038*/ 	.byte	0x04, 0x17
        /*003a*/ 	.short	(.L_35 - .L_34)
.L_34:
        /*003c*/ 	.word	0x00000000
        /*0040*/ 	.short	0x0001
        /*0042*/ 	.short	0x0008
        /*0044*/ 	.byte	0x00, 0xf5, 0x21, 0x00


	//----- nvinfo : EIATTR_KPARAM_INFO
	.align		4
.L_35:
        /*0048*/ 	.byte	0x04, 0x17
        /*004a*/ 	.short	(.L_37 - .L_36)
.L_36:
        /*004c*/ 	.word	0x00000000
        /*0050*/ 	.short	0x0000
        /*0052*/ 	.short	0x0000
        /*0054*/ 	.byte	0x00, 0xf5, 0x21, 0x00


	//----- nvinfo : EIATTR_SPARSE_MMA_MASK
	.align		4
.L_37:
        /*0058*/ 	.byte	0x03, 0x50
        /*005a*/ 	.short	0x0000


	//----- nvinfo : EIATTR_MAXREG_COUNT
	.align		4
        /*005c*/ 	.byte	0x03, 0x1b
        /*005e*/ 	.short	0x00ff


	//----- nvinfo : EIATTR_MERCURY_ISA_VERSION
	.align		4
        /*0060*/ 	.byte	0x03, 0x5f
        /*0062*/ 	.short	0x0101


	//----- nvinfo : EIATTR_VRC_CTA_INIT_COUNT
	.align		4
        /*0064*/ 	.byte	0x02, 0x4a
	.zero		1
	.zero		1


	//----- nvinfo : EIATTR_EXIT_INSTR_OFFSETS
	.align		4
        /*0068*/ 	.byte	0x04, 0x1c
        /*006a*/ 	.short	(.L_39 - .L_38)


	//   ....[0]....
.L_38:
        /*006c*/ 	.word	0x00000070


	//   ....[1]....
        /*0070*/ 	.word	0x00000270


	//   ....[2]....
        /*0074*/ 	.word	0x000002c0


	//----- nvinfo : EIATTR_CRS_STACK_SIZE
	.align		4
.L_39:
        /*0078*/ 	.byte	0x04, 0x1e
        /*007a*/ 	.short	(.L_41 - .L_40)
.L_40:
        /*007c*/ 	.word	0x00000000


	//----- nvinfo : EIATTR_CBANK_PARAM_SIZE
	.align		4
.L_41:
        /*0080*/ 	.byte	0x03, 0x19
        /*0082*/ 	.short	0x0024


	//----- nvinfo : EIATTR_PARAM_CBANK
	.align		4
        /*0084*/ 	.byte	0x04, 0x0a
        /*0086*/ 	.short	(.L_43 - .L_42)
	.align		4
.L_42:
        /*0088*/ 	.word	index@(.nv.constant0._Z23update_centroids_kernelPdPKdPKidi)
        /*008c*/ 	.short	0x0380
        /*008e*/ 	.short	0x0024


	//----- nvinfo : EIATTR_SW_WAR
	.align		4
.L_43:
        /*0090*/ 	.byte	0x04, 0x36
        /*0092*/ 	.short	(.L_45 - .L_44)
.L_44:
        /*0094*/ 	.word	0x00000008
.L_45:


//--------------------- .nv.info._Z17accumulate_kernelPKdPKiPdPii --------------------------
	.section	.nv.info._Z17accumulate_kernelPKdPKiPdPii,"",@"SHT_CUDA_INFO"
	.sectionflags	@""
	.align	4


	//----- nvinfo : EIATTR_CUDA_API_VERSION
	.align		4
        /*0000*/ 	.byte	0x04, 0x37
        /*0002*/ 	.short	(.L_47 - .L_46)
.L_46:
        /*0004*/ 	.word	0x00000082


	//----- nvinfo : EIATTR_KPARAM_INFO
	.align		4
.L_47:
        /*0008*/ 	.byte	0x04, 0x17
        /*000a*/ 	.short	(.L_49 - .L_48)
.L_48:
        /*000c*/ 	.word	0x00000000
        /*0010*/ 	.short	0x0004
        /*0012*/ 	.short	0x0020
        /*0014*/ 	.byte	0x00, 0xf0, 0x11, 0x00


	//----- nvinfo : EIATTR_KPARAM_INFO
	.align		4
.L_49:
        /*0018*/ 	.byte	0x04, 0x17
        /*001a*/ 	.short	(.L_51 - .L_50)
.L_50:
        /*001c*/ 	.word	0x00000000
        /*0020*/ 	.short	0x0003
        /*0022*/ 	.short	0x0018
        /*0024*/ 	.byte	0x00, 0xf5, 0x21, 0x00


	//----- nvinfo : EIATTR_KPARAM_INFO
	.align		4
.L_51:
        /*0028*/ 	.byte	0x04, 0x17
        /*002a*/ 	.short	(.L_53 - .L_52)
.L_52:
        /*002c*/ 	.word	0x00000000
        /*0030*/ 	.short	0x0002
        /*0032*/ 	.short	0x0010
        /*0034*/ 	.byte	0x00, 0xf5, 0x21, 0x00


	//----- nvinfo : EIATTR_KPARAM_INFO
	.align		4
.L_53:
        /*0038*/ 	.byte	0x04, 0x17
        /*003a*/ 	.short	(.L_55 - .L_54)
.L_54:
        /*003c*/ 	.word	0x00000000
        /*0040*/ 	.short	0x0001
        /*0042*/ 	.short	0x0008
        /*0044*/ 	.byte	0x00, 0xf5, 0x21, 0x00


	//----- nvinfo : EIATTR_KPARAM_INFO
	.align		4
.L_55:
        /*0048*/ 	.byte	0x04, 0x17
        /*004a*/ 	.short	(.L_57 - .L_56)
.L_56:
        /*004c*/ 	.word	0x00000000
        /*0050*/ 	.short	0x0000
        /*0052*/ 	.short	0x0000
        /*0054*/ 	.byte	0x00, 0xf5, 0x21, 0x00


	//----- nvinfo : EIATTR_SPARSE_MMA_MASK
	.align		4
.L_57:
        /*0058*/ 	.byte	0x03, 0x50
        /*005a*/ 	.short	0x0000


	//----- nvinfo : EIATTR_MAXREG_COUNT
	.align		4
        /*005c*/ 	.byte	0x03, 0x1b
        /*005e*/ 	.short	0x00ff


	//----- nvinfo : EIATTR_MERCURY_ISA_VERSION
	.align		4
        /*0060*/ 	.byte	0x03, 0x5f
        /*0062*/ 	.short	0x0101


	//----- nvinfo : EIATTR_VRC_CTA_INIT_COUNT
	.align		4
        /*0064*/ 	.byte	0x02, 0x4a
	.zero		1
	.zero		1


	//----- nvinfo : EIATTR_EXIT_INSTR_OFFSETS
	.align		4
        /*0068*/ 	.byte	0x04, 0x1c
        /*006a*/ 	.short	(.L_59 - .L_58)


	//   ....[0]....
.L_58:
        /*006c*/ 	.word	0x00000070


	//   ....[1]....
        /*0070*/ 	.word	0x00000160


	//----- nvinfo : EIATTR_CBANK_PARAM_SIZE
	.align		4
.L_59:
        /*0074*/ 	.byte	0x03, 0x19
        /*0076*/ 	.short	0x0024


	//----- nvinfo : EIATTR_PARAM_CBANK
	.align		4
        /*0078*/ 	.byte	0x04, 0x0a
        /*007a*/ 	.short	(.L_61 - .L_60)
	.align		4
.L_60:
        /*007c*/ 	.word	index@(.nv.constant0._Z17accumulate_kernelPKdPKiPdPii)
        /*0080*/ 	.short	0x0380
        /*0082*/ 	.short	0x0024


	//----- nvinfo : EIATTR_SW_WAR
	.align		4
.L_61:
        /*0084*/ 	.byte	0x04, 0x36
        /*0086*/ 	.short	(.L_63 - .L_62)
.L_62:
        /*0088*/ 	.word	0x00000008
.L_63:


//--------------------- .nv.info._Z17reduce_sse_kernelPKdPdi --------------------------
	.section	.nv.info._Z17reduce_sse_kernelPKdPdi,"",@"SHT_CUDA_INFO"
	.sectionflags	@""
	.align	4


	//----- nvinfo : EIATTR_CUDA_API_VERSION
	.align		4
        /*0000*/ 	.byte	0x04, 0x37
        /*0002*/ 	.short	(.L_65 - .L_64)
.L_64:
        /*0004*/ 	.word	0x00000082


	//----- nvinfo : EIATTR_KPARAM_INFO
	.align		4
.L_65:
        /*0008*/ 	.byte	0x04, 0x17
        /*000a*/ 	.short	(.L_67 - .L_66)
.L_66:
        /*000c*/ 	.word	0x00000000
        /*0010*/ 	.short	0x0002
        /*0012*/ 	.short	0x0010
        /*0014*/ 	.byte	0x00, 0xf0, 0x11, 0x00


	//----- nvinfo : EIATTR_KPARAM_INFO
	.align		4
.L_67:
        /*0018*/ 	.byte	0x04, 0x17
        /*001a*/ 	.short	(.L_69 - .L_68)
.L_68:
        /*001c*/ 	.word	0x00000000
        /*0020*/ 	.short	0x0001
        /*0022*/ 	.short	0x0008
        /*0024*/ 	.byte	0x00, 0xf5, 0x21, 0x00


	//----- nvinfo : EIATTR_KPARAM_INFO
	.align		4
.L_69:
        /*0028*/ 	.byte	0x04, 0x17
        /*002a*/ 	.short	(.L_71 - .L_70)
.L_70:
        /*002c*/ 	.word	0x00000000
        /*0030*/ 	.short	0x0000
        /*0032*/ 	.short	0x0000
        /*0034*/ 	.byte	0x00, 0xf5, 0x21, 0x00


	//----- nvinfo : EIATTR_SPARSE_MMA_MASK
	.align		4
.L_71:
        /*0038*/ 	.byte	0x03, 0x50
        /*003a*/ 	.short	0x0000


	//----- nvinfo : EIATTR_MAXREG_COUNT
	.align		4
        /*003c*/ 	.byte	0x03, 0x1b
        /*003e*/ 	.short	0x00ff


	//----- nvinfo : EIATTR_NUM_BARRIERS
	.align		4
        /*0040*/ 	.byte	0x02, 0x4c
        /*0042*/ 	.byte	0x01
	.zero		1


	//----- nvinfo : EIATTR_MERCURY_ISA_VERSION
	.align		4
        /*0044*/ 	.byte	0x03, 0x5f
        /*0046*/ 	.short	0x0101


	//----- nvinfo : EIATTR_VRC_CTA_INIT_COUNT
	.align		4
        /*0048*/ 	.byte	0x02, 0x4a
	.zero		1
	.zero		1


	//----- nvinfo : EIATTR_EXIT_INSTR_OFFSETS
	.align		4
        /*004c*/ 	.byte	0x04, 0x1c
        /*004e*/ 	.short	(.L_73 - .L_72)


	//   ....[0]....
.L_72:
        /*0050*/ 	.word	0x00000280


	//   ....[1]....
        /*0054*/ 	.word	0x00000420


	//   ....[2]....
        /*0058*/ 	.word	0x000004a0


	//----- nvinfo : EIATTR_CBANK_PARAM_SIZE
	.align		4
.L_73:
        /*005c*/ 	.byte	0x03, 0x19
        /*005e*/ 	.short	0x0014


	//----- nvinfo : EIATTR_PARAM_CBANK
	.align		4
        /*0060*/ 	.byte	0x04, 0x0a
        /*0062*/ 	.short	(.L_75 - .L_74)
	.align		4
.L_74:
        /*0064*/ 	.word	index@(.nv.constant0._Z17reduce_sse_kernelPKdPdi)
        /*0068*/ 	.short	0x0380
        /*006a*/ 	.short	0x0014


	//----- nvinfo : EIATTR_SW_WAR
	.align		4
.L_75:
        /*006c*/ 	.byte	0x04, 0x36
        /*006e*/ 	.short	(.L_77 - .L_76)
.L_76:
        /*0070*/ 	.word	0x00000008
.L_77:


//--------------------- .nv.info._Z17assignment_kernelPKdS0_PiPdii --------------------------
	.section	.nv.info._Z17assignment_kernelPKdS0_PiPdii,"",@"SHT_CUDA_INFO"
	.sectionflags	@""
	.align	4


	//----- nvinfo : EIATTR_CUDA_API_VERSION
	.align		4
        /*0000*/ 	.byte	0x04, 0x37
        /*0002*/ 	.short	(.L_79 - .L_78)
.L_78:
        /*0004*/ 	.word	0x00000082


	//----- nvinfo : EIATTR_KPARAM_INFO
	.align		4
.L_79:
        /*0008*/ 	.byte	0x04, 0x17
        /*000a*/ 	.short	(.L_81 - .L_80)
.L_80:
        /*000c*/ 	.word	0x00000000
        /*0010*/ 	.short	0x0005
        /*0012*/ 	.short	0x0024
        /*0014*/ 	.byte	0x00, 0xf0, 0x11, 0x00


	//----- nvinfo : EIATTR_KPARAM_INFO
	.align		4
.L_81:
        /*0018*/ 	.byte	0x04, 0x17
        /*001a*/ 	.short	(.L_83 - .L_82)
.L_82:
        /*001c*/ 	.word	0x00000000
        /*0020*/ 	.short	0x0004
        /*0022*/ 	.short	0x0020
        /*0024*/ 	.byte	0x00, 0xf0, 0x11, 0x00


	//----- nvinfo : EIATTR_KPARAM_INFO
	.align		4
.L_83:
        /*0028*/ 	.byte	0x04, 0x17
        /*002a*/ 	.short	(.L_85 - .L_84)
.L_84:
        /*002c*/ 	.word	0x00000000
        /*0030*/ 	.short	0x0003
        /*0032*/ 	.short	0x0018
        /*0034*/ 	.byte	0x00, 0xf5, 0x21, 0x00


	//----- nvinfo : EIATTR_KPARAM_INFO
	.align		4
.L_85:
        /*0038*/ 	.byte	0x04, 0x17
        /*003a*/ 	.short	(.L_87 - .L_86)
.L_86:
        /*003c*/ 	.word	0x00000000
        /*0040*/ 	.short	0x0002
        /*0042*/ 	.short	0x0010
        /*0044*/ 	.byte	0x00, 0xf5, 0x21, 0x00


	//----- nvinfo : EIATTR_KPARAM_INFO
	.align		4
.L_87:
        /*0048*/ 	.byte	0x04, 0x17
        /*004a*/ 	.short	(.L_89 - .L_88)
.L_88:
        /*004c*/ 	.word	0x00000000
        /*0050*/ 	.short	0x0001
        /*0052*/ 	.short	0x0008
        /*0054*/ 	.byte	0x00, 0xf5, 0x21, 0x00


	//----- nvinfo : EIATTR_KPARAM_INFO
	.align		4
.L_89:
        /*0058*/ 	.byte	0x04, 0x17
        /*005a*/ 	.short	(.L_91 - .L_90)
.L_90:
        /*005c*/ 	.word	0x00000000
        /*0060*/ 	.short	0x0000
        /*0062*/ 	.short	0x0000
        /*0064*/ 	.byte	0x00, 0xf5, 0x21, 0x00


	//----- nvinfo : EIATTR_SPARSE_MMA_MASK
	.align		4
.L_91:
        /*0068*/ 	.byte	0x03, 0x50
        /*006a*/ 	.short	0x0000


	//----- nvinfo : EIATTR_MAXREG_COUNT
	.align		4
        /*006c*/ 	.byte	0x03, 0x1b
        /*006e*/ 	.short	0x00ff


	//----- nvinfo : EIATTR_MERCURY_ISA_VERSION
	.align		4
        /*0070*/ 	.byte	0x03, 0x5f
        /*0072*/ 	.short	0x0101


	//----- nvinfo : EIATTR_VRC_CTA_INIT_COUNT
	.align		4
        /*0074*/ 	.byte	0x02, 0x4a
	.zero		1
	.zero		1


	//----- nvinfo : EIATTR_EXIT_INSTR_OFFSETS
	.align		4
        /*0078*/ 	.byte	0x04, 0x1c
        /*007a*/ 	.short	(.L_93 - .L_92)


	//   ....[0]....
.L_92:
        /*007c*/ 	.word	0x00000070


	//   ....[1]....
        /*0080*/ 	.word	0x00001160


	//----- nvinfo : EIATTR_CBANK_PARAM_SIZE
	.align		4
.L_93:
        /*0084*/ 	.byte	0x03, 0x19
        /*0086*/ 	.short	0x0028


	//----- nvinfo : EIATTR_PARAM_CBANK
	.align		4
        /*0088*/ 	.byte	0x04, 0x0a
        /*008a*/ 	.short	(.L_95 - .L_94)
	.align		4
.L_94:
        /*008c*/ 	.word	index@(.nv.constant0._Z17assignment_kernelPKdS0_PiPdii)
        /*0090*/ 	.short	0x0380
        /*0092*/ 	.short	0x0028


	//----- nvinfo : EIATTR_SW_WAR
	.align		4
.L_95:
        /*0094*/ 	.byte	0x04, 0x36
        /*0096*/ 	.short	(.L_97 - .L_96)
.L_96:
        /*0098*/ 	.word	0x00000008
.L_97:


//--------------------- .nv.callgraph             --------------------------
	.section	.nv.callgraph,"",@"SHT_CUDA_CALLGRAPH"
	.align	4
	.sectionentsize	8
	.align		4
        /*0000*/ 	.word	0x00000000
	.align		4
        /*0004*/ 	.word	0xffffffff
	.align		4
        /*0008*/ 	.word	0x00000000
	.align		4
        /*000c*/ 	.word	0xfffffffe
	.align		4
        /*0010*/ 	.word	0x00000000
	.align		4
        /*0014*/ 	.word	0xfffffffd
	.align		4
        /*0018*/ 	.word	0x00000000
	.align		4
        /*001c*/ 	.word	0xfffffffc


//--------------------- .text._Z23update_centroids_kernelPdPKdPKidi --------------------------
	.section	.text._Z23update_centroids_kernelPdPKdPKidi,"ax",@progbits
	.align	128
        .global         _Z23update_centroids_kernelPdPKdPKidi
        .type           _Z23update_centroids_kernelPdPKdPKidi,@function
        .size           _Z23update_centroids_kernelPdPKdPKidi,(.L_x_20 - _Z23update_centroids_kernelPdPKdPKidi)
        .other          _Z23update_centroids_kernelPdPKdPKidi,@"STO_CUDA_ENTRY STV_DEFAULT"
_Z23update_centroids_kernelPdPKdPKidi:
.text._Z23update_centroids_kernelPdPKdPKidi:
[----:B------:R-:W-:Y:S01]  /*0000*/  LDC R1, c[0x0][0x37c] ;  /* 0x0000df00ff017b82 */ /* 0x000fe20000000800 */
[----:B------:R-:W0:Y:S07]  /*0010*/  S2R R3, SR_TID.X ;  /* 0x0000000000037919 */ /* 0x000e2e0000002100 */
[----:B------:R-:W0:Y:S01]  /*0020*/  S2UR UR4, SR_CTAID.X ;  /* 0x00000000000479c3 */ /* 0x000e220000002500 */
[----:B------:R-:W1:Y:S07]  /*0030*/  LDCU UR5, c[0x0][0x3a0] ;  /* 0x00007400ff0577ac */ /* 0x000e6e0008000800 */
[----:B------:R-:W0:Y:S02]  /*0040*/  LDC R0, c[0x0][0x360] ;  /* 0x0000d800ff007b82 */ /* 0x000e240000000800 */
[----:B0-----:R-:W-:-:S05]  /*0050*/  IMAD R0, R0, UR4, R3 ;  /* 0x0000000400007c24 */ /* 0x001fca000f8e0203 */
[----:B-1----:R-:W-:-:S13]  /*0060*/  ISETP.GE.AND P0, PT, R0, UR5, PT ;  /* 0x0000000500007c0c */ /* 0x002fda000bf06270 */
[----:B------:R-:W-:Y:S05]  /*0070*/  @P0 EXIT ;  /* 0x000000000000094d */ /* 0x000fea0003800000 */
[----:B------:R-:W0:Y:S01]  /*0080*/  LDC.64 R2, c[0x0][0x390] ;  /* 0x0000e400ff027b82 */ /* 0x000e220000000a00 */
[----:B------:R-:W1:Y:S01]  /*0090*/  LDCU.64 UR4, c[0x0][0x358] ;  /* 0x00006b00ff0477ac */ /* 0x000e620008000a00 */
[----:B0-----:R-:W-:-:S05]  /*00a0*/  IMAD.WIDE R2, R0, 0x4, R2 ;  /* 0x0000000400027825 */ /* 0x001fca00078e0202 */
[----:B-1----:R-:W2:Y:S02]  /*00b0*/  LDG.E.CONSTANT R4, desc[UR4][R2.64] ;  /* 0x0000000402047981 */ /* 0x002ea4000c1e9900 */
[----:B--2---:R-:W-:-:S13]  /*00c0*/  ISETP.GE.AND P0, PT, R4, 0x1, PT ;  /* 0x000000010400780c */ /* 0x004fda0003f06270 */
[----:B------:R-:W-:Y:S05]  /*00d0*/  @!P0 BRA `(.L_x_0) ;  /* 0x0000000000688947 */ /* 0x000fea0003800000 */
[----:B------:R-:W0:Y:S02]  /*00e0*/  LDC.64 R6, c[0x0][0x388] ;  /* 0x0000e200ff067b82 */ /* 0x000e240000000a00 */
[----:B0-----:R-:W-:-:S06]  /*00f0*/  IMAD.WIDE R6, R0, 0x8, R6 ;  /* 0x0000000800067825 */ /* 0x001fcc00078e0206 */
[----:B------:R-:W2:Y:S01]  /*0100*/  LDG.E.64.CONSTANT R6, desc[UR4][R6.64] ;  /* 0x0000000406067981 */ /* 0x000ea2000c1e9b00 */
[----:B------:R-:W0:Y:S01]  /*0110*/  I2F.F64.U32 R4, R4 ;  /* 0x0000000400047312 */ /* 0x000e220000201800 */
[----:B------:R-:W-:Y:S01]  /*0120*/  IMAD.MOV.U32 R2, RZ, RZ, 0x1 ;  /* 0x00000001ff027424 */ /* 0x000fe200078e00ff */
[----:B------:R-:W-:Y:S06]  /*0130*/  BSSY.RECONVERGENT B0, `(.L_x_1) ;  /* 0x0000010000007945 */ /* 0x000fec0003800200 */
[----:B0-----:R-:W0:Y:S02]  /*0140*/  MUFU.RCP64H R3, R5 ;  /* 0x0000000500037308 */ /* 0x001e240000001800 */
[----:B0-----:R-:W-:-:S08]  /*0150*/  DFMA R8, -R4, R2, 1 ;  /* 0x3ff000000408742b */ /* 0x001fd00000000102 */
[----:B------:R-:W-:-:S08]  /*0160*/  DFMA R8, R8, R8, R8 ;  /* 0x000000080808722b */ /* 0x000fd00000000008 */
[----:B------:R-:W-:-:S08]  /*0170*/  DFMA R8, R2, R8, R2 ;  /* 0x000000080208722b */ /* 0x000fd00000000002 */
[----:B------:R-:W-:-:S08]  /*0180*/  DFMA R2, -R4, R8, 1 ;  /* 0x3ff000000402742b */ /* 0x000fd00000000108 */
[----:B------:R-:W-:-:S08]  /*0190*/  DFMA R2, R8, R2, R8 ;  /* 0x000000020802722b */ /* 0x000fd00000000008 */
[----:B--2---:R-:W-:Y:S01]  /*01a0*/  DMUL R8, R6, R2 ;  /* 0x0000000206087228 */ /* 0x004fe20000000000 */
[----:B------:R-:W-:-:S07]  /*01b0*/  FSETP.GEU.AND P1, PT, |R7|, 6.5827683646048100446e-37, PT ;  /* 0x036000000700780b */ /* 0x000fce0003f2e200 */
[----:B------:R-:W-:-:S08]  /*01c0*/  DFMA R10, -R4, R8, R6 ;  /* 0x00000008040a722b */ /* 0x000fd00000000106 */
[----:B------:R-:W-:-:S10]  /*01d0*/  DFMA R2, R2, R10, R8 ;  /* 0x0000000a0202722b */ /* 0x000fd40000000008 */
[----:B------:R-:W-:-:S05]  /*01e0*/  FFMA R8, RZ, R5, R3 ;  /* 0x00000005ff087223 */ /* 0x000fca0000000003 */
[----:B------:R-:W-:-:S13]  /*01f0*/  FSETP.GT.AND P0, PT, |R8|, 1.469367938527859385e-39, PT ;  /* 0x001000000800780b */ /* 0x000fda0003f04200 */
[----:B------:R-:W-:Y:S05]  /*0200*/  @P0 BRA P1, `(.L_x_2) ;  /* 0x0000000000080947 */ /* 0x000fea0000800000 */
[----:B------:R-:W-:-:S07]  /*0210*/  MOV R10, 0x230 ;  /* 0x00000230000a7802 */ /* 0x000fce0000000f00 */
[----:B------:R-:W-:Y:S05]  /*0220*/  CALL.REL.NOINC `($__internal_0_$__cuda_sm20_div_rn_f64_full) ;  /* 0x0000000000287944 */ /* 0x000fea0003c00000 */
.L_x_2:
[----:B------:R-:W-:Y:S05]  /*0230*/  BSYNC.RECONVERGENT B0 ;  /* 0x0000000000007941 */ /* 0x000fea0003800200 */
.L_x_1:
[----:B------:R-:W0:Y:S02]  /*0240*/  LDC.64 R4, c[0x0][0x380] ;  /* 0x0000e000ff047b82 */ /* 0x000e240000000a00 */
[----:B0-----:R-:W-:-:S05]  /*0250*/  IMAD.WIDE R4, R0, 0x8, R4 ;  /* 0x0000000800047825 */ /* 0x001fca00078e0204 */
[----:B------:R-:W-:Y:S01]  /*0260*/  STG.E.64 desc[UR4][R4.64], R2 ;  /* 0x0000000204007986 */ /* 0x000fe2000c101b04 */
[----:B------:R-:W-:Y:S05]  /*0270*/  EXIT ;  /* 0x000000000000794d */ /* 0x000fea0003800000 */
.L_x_0:
[----:B------:R-:W0:Y:S08]  /*0280*/  LDC.64 R4, c[0x0][0x380] ;  /* 0x0000e000ff047b82 */ /* 0x000e300000000a00 */
[----:B------:R-:W1:Y:S01]  /*0290*/  LDC.64 R2, c[0x0][0x398] ;  /* 0x0000e600ff027b82 */ /* 0x000e620000000a00 */
[----:B0-----:R-:W-:-:S05]  /*02a0*/  IMAD.WIDE R4, R0, 0x8, R4 ;  /* 0x0000000800047825 */ /* 0x001fca00078e0204 */
[----:B-1----:R-:W-:Y:S01]  /*02b0*/  STG.E.64 desc[UR4][R4.64], R2 ;  /* 0x0000000204007986 */ /* 0x002fe2000c101b04 */
[----:B------:R-:W-:Y:S05]  /*02c0*/  EXIT ;  /* 0x000000000000794d */ /* 0x000fea0003800000 */
        .weak           $__internal_0_$__cuda_sm20_div_rn_f64_full
        .type           $__internal_0_$__cuda_sm20_div_rn_f64_full,@function
        .size           $__internal_0_$__cuda_sm20_div_rn_f64_full,(.L_x_20 - $__internal_0_$__cuda_sm20_div_rn_f64_full)
$__internal_0_$__cuda_sm20_div_rn_f64_full:
[C---:B------:R-:W-:Y:S01]  /*02d0*/  FSETP.GEU.AND P0, PT, |R5|.reuse, 1.469367938527859385e-39, PT ;  /* 0x001000000500780b */ /* 0x040fe20003f0e200 */
[----:B------:R-:W-:Y:S01]  /*02e0*/  IMAD.MOV.U32 R16, RZ, RZ, 0x1 ;  /* 0x00000001ff107424 */ /* 0x000fe200078e00ff */
[----:B------:R-:W-:Y:S01]  /*02f0*/  LOP3.LUT R2, R5, 0x800fffff, RZ, 0xc0, !PT ;  /* 0x800fffff05027812 */ /* 0x000fe200078ec0ff */
[----:B------:R-:W-:Y:S01]  /*0300*/  BSSY.RECONVERGENT B1, `(.L_x_3) ;  /* 0x0000055000017945 */ /* 0x000fe20003800200 */
[C---:B------:R-:W-:Y:S02]  /*0310*/  FSETP.GEU.AND P2, PT, |R7|.reuse, 1.469367938527859385e-39, PT ;  /* 0x001000000700780b */ /* 0x040fe40003f4e200 */
[----:B------:R-:W-:Y:S01]  /*0320*/  LOP3.LUT R3, R2, 0x3ff00000, RZ, 0xfc, !PT ;  /* 0x3ff0000002037812 */ /* 0x000fe200078efcff */
[----:B------:R-:W-:Y:S01]  /*0330*/  IMAD.MOV.U32 R2, RZ, RZ, R4 ;  /* 0x000000ffff027224 */ /* 0x000fe200078e0004 */
[----:B------:R-:W-:Y:S02]  /*0340*/  LOP3.LUT R11, R7, 0x7ff00000, RZ, 0xc0, !PT ;  /* 0x7ff00000070b7812 */ /* 0x000fe400078ec0ff */
[----:B------:R-:W-:-:S03]  /*0350*/  LOP3.LUT R14, R5, 0x7ff00000, RZ, 0xc0, !PT ;  /* 0x7ff00000050e7812 */ /* 0x000fc600078ec0ff */
[----:B------:R-:W-:Y:S01]  /*0360*/  @!P0 DMUL R2, R4, 8.98846567431157953865e+307 ;  /* 0x7fe0000004028828 */ /* 0x000fe20000000000 */
[----:B------:R-:W-:-:S03]  /*0370*/  ISETP.GE.U32.AND P1, PT, R11, R14, PT ;  /* 0x0000000e0b00720c */ /* 0x000fc60003f26070 */
[----:B------:R-:W-:Y:S01]  /*0380*/  @!P2 LOP3.LUT R12, R5, 0x7ff00000, RZ, 0xc0, !PT ;  /* 0x7ff00000050ca812 */ /* 0x000fe200078ec0ff */
[----:B------:R-:W-:Y:S01]  /*0390*/  @!P2 IMAD.MOV.U32 R18, RZ, RZ, RZ ;  /* 0x000000ffff12a224 */ /* 0x000fe200078e00ff */
[----:B------:R-:W0:Y:S02]  /*03a0*/  MUFU.RCP64H R17, R3 ;  /* 0x0000000300117308 */ /* 0x000e240000001800 */
[----:B------:R-:W-:Y:S01]  /*03b0*/  @!P2 ISETP.GE.U32.AND P3, PT, R11, R12, PT ;  /* 0x0000000c0b00a20c */ /* 0x000fe20003f66070 */
[----:B------:R-:W-:-:S05]  /*03c0*/  IMAD.MOV.U32 R12, RZ, RZ, 0x1ca00000 ;  /* 0x1ca00000ff0c7424 */ /* 0x000fca00078e00ff */
[----:B------:R-:W-:-:S04]  /*03d0*/  @!P2 SEL R13, R12, 0x63400000, !P3 ;  /* 0x634000000c0da807 */ /* 0x000fc80005800000 */
[----:B------:R-:W-:-:S04]  /*03e0*/  @!P2 LOP3.LUT R13, R13, 0x80000000, R7, 0xf8, !PT ;  /* 0x800000000d0da812 */ /* 0x000fc800078ef807 */
[----:B------:R-:W-:Y:S01]  /*03f0*/  @!P2 LOP3.LUT R19, R13, 0x100000, RZ, 0xfc, !PT ;  /* 0x001000000d13a812 */ /* 0x000fe200078efcff */
[----:B0-----:R-:W-:-:S08]  /*0400*/  DFMA R8, R16, -R2, 1 ;  /* 0x3ff000001008742b */ /* 0x001fd00000000802 */
[----:B------:R-:W-:-:S08]  /*0410*/  DFMA R8, R8, R8, R8 ;  /* 0x000000080808722b */ /* 0x000fd00000000008 */
[----:B------:R-:W-:Y:S01]  /*0420*/  DFMA R16, R16, R8, R16 ;  /* 0x000000081010722b */ /* 0x000fe20000000010 */
[----:B------:R-:W-:Y:S01]  /*0430*/  SEL R9, R12, 0x63400000, !P1 ;  /* 0x634000000c097807 */ /* 0x000fe20004800000 */
[----:B------:R-:W-:-:S03]  /*0440*/  IMAD.MOV.U32 R8, RZ, RZ, R6 ;  /* 0x000000ffff087224 */ /* 0x000fc600078e0006 */
[----:B------:R-:W-:-:S03]  /*0450*/  LOP3.LUT R9, R9, 0x800fffff, R7, 0xf8, !PT ;  /* 0x800fffff09097812 */ /* 0x000fc600078ef807 */
[----:B------:R-:W-:-:S03]  /*0460*/  DFMA R20, R16, -R2, 1 ;  /* 0x3ff000001014742b */ /* 0x000fc60000000802 */
[----:B------:R-:W-:-:S05]  /*0470*/  @!P2 DFMA R8, R8, 2, -R18 ;  /* 0x400000000808a82b */ /* 0x000fca0000000812 */
[----:B------:R-:W-:Y:S01]  /*0480*/  DFMA R16, R16, R20, R16 ;  /* 0x000000141010722b */ /* 0x000fe20000000010 */
[----:B------:R-:W-:Y:S02]  /*0490*/  IMAD.MOV.U32 R21, RZ, RZ, R11 ;  /* 0x000000ffff157224 */ /* 0x000fe400078e000b */
[----:B------:R-:W-:Y:S01]  /*04a0*/  IMAD.MOV.U32 R20, RZ, RZ, R14 ;  /* 0x000000ffff147224 */ /* 0x000fe200078e000e */
[----:B------:R-:W-:Y:S02]  /*04b0*/  @!P0 LOP3.LUT R20, R3, 0x7ff00000, RZ, 0xc0, !PT ;  /* 0x7ff0000003148812 */ /* 0x000fe400078ec0ff */
[----:B------:R-:W-:Y:S02]  /*04c0*/  @!P2 LOP3.LUT R21, R9, 0x7ff00000, RZ, 0xc0, !PT ;  /* 0x7ff000000915a812 */ /* 0x000fe400078ec0ff */
[----:B------:R-:W-:Y:S01]  /*04d0*/  DMUL R18, R16, R8 ;  /* 0x0000000810127228 */ /* 0x000fe20000000000 */
[----:B------:R-:W-:Y:S02]  /*04e0*/  VIADD R22, R20, 0xffffffff ;  /* 0xffffffff14167836 */ /* 0x000fe40000000000 */
[----:B------:R-:W-:-:S05]  /*04f0*/  VIADD R13, R21, 0xffffffff ;  /* 0xffffffff150d7836 */ /* 0x000fca0000000000 */
[----:B------:R-:W-:Y:S01]  /*0500*/  DFMA R14, R18, -R2, R8 ;  /* 0x80000002120e722b */ /* 0x000fe20000000008 */
[----:B------:R-:W-:-:S04]  /*0510*/  ISETP.GT.U32.AND P0, PT, R13, 0x7feffffe, PT ;  /* 0x7feffffe0d00780c */ /* 0x000fc80003f04070 */
[----:B------:R-:W-:-:S03]  /*0520*/  ISETP.GT.U32.OR P0, PT, R22, 0x7feffffe, P0 ;  /* 0x7feffffe1600780c */ /* 0x000fc60000704470 */
[----:B------:R-:W-:-:S10]  /*0530*/  DFMA R14, R16, R14, R18 ;  /* 0x0000000e100e722b */ /* 0x000fd40000000012 */
[----:B------:R-:W-:Y:S05]  /*0540*/  @P0 BRA `(.L_x_4) ;  /* 0x00000000006c0947 */ /* 0x000fea0003800000 */
[----:B------:R-:W-:-:S04]  /*0550*/  LOP3.LUT R16, R5, 0x7ff00000, RZ, 0xc0, !PT ;  /* 0x7ff0000005107812 */ /* 0x000fc800078ec0ff */
[CC--:B------:R-:W-:Y:S02]  /*0560*/  VIADDMNMX R6, R11.reuse, -R16.reuse, 0xb9600000, !PT ;  /* 0xb96000000b067446 */ /* 0x0c0fe40007800910 */
[----:B------:R-:W-:Y:S02]  /*0570*/  ISETP.GE.U32.AND P0, PT, R11, R16, PT ;  /* 0x000000100b00720c */ /* 0x000fe40003f06070 */
[----:B------:R-:W-:Y:S02]  /*0580*/  VIMNMX R6, PT, PT, R6, 0x46a00000, PT ;  /* 0x46a0000006067848 */ /* 0x000fe40003fe0100 */
[----:B------:R-:W-:-:S05]  /*0590*/  SEL R11, R12, 0x63400000, !P0 ;  /* 0x634000000c0b7807 */ /* 0x000fca0004000000 */
[----:B------:R-:W-:Y:S02]  /*05a0*/  IMAD.IADD R11, R6, 0x1, -R11 ;  /* 0x00000001060b7824 */ /* 0x000fe400078e0a0b */
[----:B------:R-:W-:Y:S02]  /*05b0*/  IMAD.MOV.U32 R6, RZ, RZ, RZ ;  /* 0x000000ffff067224 */ /* 0x000fe400078e00ff */
[----:B------:R-:W-:-:S06]  /*05c0*/  VIADD R7, R11, 0x7fe00000 ;  /* 0x7fe000000b077836 */ /* 0x000fcc0000000000 */
[----:B------:R-:W-:-:S10]  /*05d0*/  DMUL R12, R14, R6 ;  /* 0x000000060e0c7228 */ /* 0x000fd40000000000 */
[----:B------:R-:W-:-:S13]  /*05e0*/  FSETP.GTU.AND P0, PT, |R13|, 1.469367938527859385e-39, PT ;  /* 0x001000000d00780b */ /* 0x000fda0003f0c200 */
[----:B------:R-:W-:Y:S05]  /*05f0*/  @P0 BRA `(.L_x_5) ;  /* 0x0000000000940947 */ /* 0x000fea0003800000 */
[----:B------:R-:W-:Y:S01]  /*0600*/  DFMA R2, R14, -R2, R8 ;  /* 0x800000020e02722b */ /* 0x000fe20000000008 */
[----:B------:R-:W-:-:S09]  /*0610*/  IMAD.MOV.U32 R6, RZ, RZ, RZ ;  /* 0x000000ffff067224 */ /* 0x000fd200078e00ff */
[C---:B------:R-:W-:Y:S02]  /*0620*/  FSETP.NEU.AND P0, PT, R3.reuse, RZ, PT ;  /* 0x000000ff0300720b */ /* 0x040fe40003f0d000 */
[----:B------:R-:W-:-:S04]  /*0630*/  LOP3.LUT R5, R3, 0x80000000, R5, 0x48, !PT ;  /* 0x8000000003057812 */ /* 0x000fc800078e4805 */
[----:B------:R-:W-:-:S07]  /*0640*/  LOP3.LUT R7, R5, R7, RZ, 0xfc, !PT ;  /* 0x0000000705077212 */ /* 0x000fce00078efcff */
[----:B------:R-:W-:Y:S05]  /*0650*/  @!P0 BRA `(.L_x_5) ;  /* 0x00000000007c8947 */ /* 0x000fea0003800000 */
[----:B------:R-:W-:Y:S01]  /*0660*/  IMAD.MOV R3, RZ, RZ, -R11 ;  /* 0x000000ffff037224 */ /* 0x000fe200078e0a0b */
[----:B------:R-:W-:Y:S01]  /*0670*/  DMUL.RP R6, R14, R6 ;  /* 0x000000060e067228 */ /* 0x000fe20000008000 */
[----:B------:R-:W-:Y:S01]  /*0680*/  IMAD.MOV.U32 R2, RZ, RZ, RZ ;  /* 0x000000ffff027224 */ /* 0x000fe200078e00ff */
[----:B------:R-:W-:-:S05]  /*0690*/  IADD3 R11, PT, PT, -R11, -0x43300000, RZ ;  /* 0xbcd000000b0b7810 */ /* 0x000fca0007ffe1ff */
[----:B------:R-:W-:-:S03]  /*06a0*/  DFMA R2, R12, -R2, R14 ;  /* 0x800000020c02722b */ /* 0x000fc6000000000e */
[----:B------:R-:W-:-:S07]  /*06b0*/  LOP3.LUT R5, R7, R5, RZ, 0x3c, !PT ;  /* 0x0000000507057212 */ /* 0x000fce00078e3cff */
[----:B------:R-:W-:-:S04]  /*06c0*/  FSETP.NEU.AND P0, PT, |R3|, R11, PT ;  /* 0x0000000b0300720b */ /* 0x000fc80003f0d200 */
[----:B------:R-:W-:Y:S02]  /*06d0*/  FSEL R12, R6, R12, !P0 ;  /* 0x0000000c060c7208 */ /* 0x000fe40004000000 */
[----:B------:R-:W-:Y:S01]  /*06e0*/  FSEL R13, R5, R13, !P0 ;  /* 0x0000000d050d7208 */ /* 0x000fe20004000000 */
[----:B------:R-:W-:Y:S06]  /*06f0*/  BRA `(.L_x_5) ;  /* 0x0000000000547947 */ /* 0x000fec0003800000 */
.L_x_4:
[----:B------:R-:W-:-:S14]  /*0700*/  DSETP.NAN.AND P0, PT, R6, R6, PT ;  /* 0x000000060600722a */ /* 0x000fdc0003f08000 */
[----:B------:R-:W-:Y:S05]  /*0710*/  @P0 BRA `(.L_x_6) ;  /* 0x0000000000440947 */ /* 0x000fea0003800000 */
[----:B------:R-:W-:-:S14]  /*0720*/  DSETP.NAN.AND P0, PT, R4, R4, PT ;  /* 0x000000040400722a */ /* 0x000fdc0003f08000 */
[----:B------:R-:W-:Y:S05]  /*0730*/  @P0 BRA `(.L_x_7) ;  /* 0x0000000000300947 */ /* 0x000fea0003800000 */
[----:B------:R-:W-:Y:S01]  /*0740*/  ISETP.NE.AND P0, PT, R21, R20, PT ;  /* 0x000000141500720c */ /* 0x000fe20003f05270 */
[----:B------:R-:W-:Y:S02]  /*0750*/  IMAD.MOV.U32 R12, RZ, RZ, 0x0 ;  /* 0x00000000ff0c7424 */ /* 0x000fe400078e00ff */
[----:B------:R-:W-:-:S10]  /*0760*/  IMAD.MOV.U32 R13, RZ, RZ, -0x80000 ;  /* 0xfff80000ff0d7424 */ /* 0x000fd400078e00ff */
[----:B------:R-:W-:Y:S05]  /*0770*/  @!P0 BRA `(.L_x_5) ;  /* 0x0000000000348947 */ /* 0x000fea0003800000 */
[----:B------:R-:W-:Y:S02]  /*0780*/  ISETP.NE.AND P0, PT, R21, 0x7ff00000, PT ;  /* 0x7ff000001500780c */ /* 0x000fe40003f05270 */
[----:B------:R-:W-:Y:S02]  /*0790*/  LOP3.LUT R13, R7, 0x80000000, R5, 0x48, !PT ;  /* 0x80000000070d7812 */ /* 0x000fe400078e4805 */
[----:B------:R-:W-:-:S13]  /*07a0*/  ISETP.EQ.OR P0, PT, R20, RZ, !P0 ;  /* 0x000000ff1400720c */ /* 0x000fda0004702670 */
[----:B------:R-:W-:Y:S01]  /*07b0*/  @P0 LOP3.LUT R2, R13, 0x7ff00000, RZ, 0xfc, !PT ;  /* 0x7ff000000d020812 */ /* 0x000fe200078efcff */
[----:B------:R-:W-:Y:S02]  /*07c0*/  @!P0 IMAD.MOV.U32 R12, RZ, RZ, RZ ;  /* 0x000000ffff0c8224 */ /* 0x000fe400078e00ff */
[----:B------:R-:W-:Y:S02]  /*07d0*/  @P0 IMAD.MOV.U32 R12, RZ, RZ, RZ ;  /* 0x000000ffff0c0224 */ /* 0x000fe400078e00ff */
[----:B------:R-:W-:Y:S01]  /*07e0*/  @P0 IMAD.MOV.U32 R13, RZ, RZ, R2 ;  /* 0x000000ffff0d0224 */ /* 0x000fe200078e0002 */
[----:B------:R-:W-:Y:S06]  /*07f0*/  BRA `(.L_x_5) ;  /* 0x0000000000147947 */ /* 0x000fec0003800000 */
.L_x_7:
[----:B------:R-:W-:Y:S01]  /*0800*/  LOP3.LUT R13, R5, 0x80000, RZ, 0xfc, !PT ;  /* 0x00080000050d7812 */ /* 0x000fe200078efcff */
[----:B------:R-:W-:Y:S01]  /*0810*/  IMAD.MOV.U32 R12, RZ, RZ, R4 ;  /* 0x000000ffff0c7224 */ /* 0x000fe200078e0004 */
[----:B------:R-:W-:Y:S06]  /*0820*/  BRA `(.L_x_5) ;  /* 0x0000000000087947 */ /* 0x000fec0003800000 */
.L_x_6:
[----:B------:R-:W-:Y:S01]  /*0830*/  LOP3.LUT R13, R7, 0x80000, RZ, 0xfc, !PT ;  /* 0x00080000070d7812 */ /* 0x000fe200078efcff */
[----:B------:R-:W-:-:S07]  /*0840*/  IMAD.MOV.U32 R12, RZ, RZ, R6 ;  /* 0x000000ffff0c7224 */ /* 0x000fce00078e0006 */
.L_x_5:
[----:B------:R-:W-:Y:S05]  /*0850*/  BSYNC.RECONVERGENT B1 ;  /* 0x0000000000017941 */ /* 0x000fea0003800200 */
.L_x_3:
[----:B------:R-:W-:Y:S02]  /*0860*/  IMAD.MOV.U32 R11, RZ, RZ, 0x0 ;  /* 0x00000000ff0b7424 */ /* 0x000fe400078e00ff */
[----:B------:R-:W-:Y:S02]  /*0870*/  IMAD.MOV.U32 R2, RZ, RZ, R12 ;  /* 0x000000ffff027224 */ /* 0x000fe400078e000c */
[----:B------:R-:W-:Y:S01]  /*0880*/  IMAD.MOV.U32 R3, RZ, RZ, R13 ;  /* 0x000000ffff037224 */ /* 0x000fe200078e000d */
[----:B------:R-:W-:Y:S06]  /*0890*/  RET.REL.NODEC R10 `(_Z23update_centroids_kernelPdPKdPKidi) ;  /* 0xfffffff40ad87950 */ /* 0x000fec0003c3ffff */
.L_x_8:
[----:B------:R-:W-:-:S00]  /*08a0*/  BRA `(.L_x_8) ;  /* 0xfffffffc00fc7947 */ /* 0x000fc0000383ffff */
[----:B------:R-:W-:-:S00]  /*08b0*/  NOP ;  /* 0x0000000000007918 */ /* 0x000fc00000000000 */
        /* <DEDUP_REMOVED lines=12> */
.L_x_20:


//--------------------- .text._Z17accumulate_kernelPKdPKiPdPii --------------------------
	.section	.text._Z17accumulate_kernelPKdPKiPdPii,"ax",@progbits
	.align	128
        .global         _Z17accumulate_kernelPKdPKiPdPii
        .type           _Z17accumulate_kernelPKdPKiPdPii,@function
        .size           _Z17accumulate_kernelPKdPKiPdPii,(.L_x_22 - _Z17accumulate_kernelPKdPKiPdPii)
        .other          _Z17accumulate_kernelPKdPKiPdPii,@"STO_CUDA_ENTRY STV_DEFAULT"
_Z17accumulate_kernelPKdPKiPdPii:
.text._Z17accumulate_kernelPKdPKiPdPii:
        /* <DEDUP_REMOVED lines=9> */
[----:B------:R-:W1:Y:S07]  /*0090*/  LDCU.64 UR4, c[0x0][0x358] ;  /* 0x00006b00ff0477ac */ /* 0x000e6e0008000a00 */
[----:B------:R-:W2:Y:S08]  /*00a0*/  LDC.64 R6, c[0x0][0x380] ;  /* 0x0000e000ff067b82 */ /* 0x000eb00000000a00 */
[----:B------:R-:W3:Y:S01]  /*00b0*/  LDC.64 R8, c[0x0][0x398] ;  /* 0x0000e600ff087b82 */ /* 0x000ee20000000a00 */
[----:B0-----:R-:W-:-:S06]  /*00c0*/  IMAD.WIDE R2, R5, 0x4, R2 ;  /* 0x0000000405027825 */ /* 0x001fcc00078e0202 */
[----:B-1----:R-:W4:Y:S01]  /*00d0*/  LDG.E.CONSTANT R3, desc[UR4][R2.64] ;  /* 0x0000000402037981 */ /* 0x002f22000c1e9900 */
[----:B--2---:R-:W-:Y:S02]  /*00e0*/  IMAD.WIDE R6, R5, 0x8, R6 ;  /* 0x0000000805067825 */ /* 0x004fe400078e0206 */
[----:B------:R-:W4:Y:S04]  /*00f0*/  LDC.64 R4, c[0x0][0x390] ;  /* 0x0000e400ff047b82 */ /* 0x000f280000000a00 */
[----:B------:R-:W2:Y:S01]  /*0100*/  LDG.E.64.CONSTANT R6, desc[UR4][R6.64] ;  /* 0x0000000406067981 */ /* 0x000ea2000c1e9b00 */
[----:B------:R-:W-:Y:S02]  /*0110*/  HFMA2 R11, -RZ, RZ, 0, 5.9604644775390625e-08 ;  /* 0x00000001ff0b7431 */ /* 0x000fe400000001ff */
[----:B----4-:R-:W-:-:S04]  /*0120*/  IMAD.WIDE R4, R3, 0x8, R4 ;  /* 0x0000000803047825 */ /* 0x010fc800078e0204 */
[----:B---3--:R-:W-:Y:S01]  /*0130*/  IMAD.WIDE R8, R3, 0x4, R8 ;  /* 0x0000000403087825 */ /* 0x008fe200078e0208 */
[----:B--2---:R-:W-:Y:S04]  /*0140*/  REDG.E.ADD.F64.RN.STRONG.GPU desc[UR4][R4.64], R6 ;  /* 0x00000006040079a6 */ /* 0x004fe8000c12ff04 */
[----:B------:R-:W-:Y:S01]  /*0150*/  REDG.E.ADD.STRONG.GPU desc[UR4][R8.64], R11 ;  /* 0x0000000b0800798e */ /* 0x000fe2000c12e104 */
[----:B------:R-:W-:Y:S05]  /*0160*/  EXIT ;  /* 0x000000000000794d */ /* 0x000fea0003800000 */
.L_x_9:
        /* <DEDUP_REMOVED lines=9> */
.L_x_22:


//--------------------- .text._Z17reduce_sse_kernelPKdPdi --------------------------
	.section	.text._Z17reduce_sse_kernelPKdPdi,"ax",@progbits
	.align	128
        .global         _Z17reduce_sse_kernelPKdPdi
        .type           _Z17reduce_sse_kernelPKdPdi,@function
        .size           _Z17reduce_sse_kernelPKdPdi,(.L_x_23 - _Z17reduce_sse_kernelPKdPdi)
        .other          _Z17reduce_sse_kernelPKdPdi,@"STO_CUDA_ENTRY STV_DEFAULT"
_Z17reduce_sse_kernelPKdPdi:
.text._Z17reduce_sse_kernelPKdPdi:
[----:B------:R-:W-:Y:S01]  /*0000*/  LDC R1, c[0x0][0x37c] ;  /* 0x0000df00ff017b82 */ /* 0x000fe20000000800 */
[----:B------:R-:W0:Y:S01]  /*0010*/  S2R R0, SR_CTAID.X ;  /* 0x0000000000007919 */ /* 0x000e220000002500 */
[----:B------:R-:W1:Y:S01]  /*0020*/  LDCU UR4, c[0x0][0x360] ;  /* 0x00006c00ff0477ac */ /* 0x000e620008000800 */
[----:B------:R-:W-:Y:S01]  /*0030*/  CS2R R4, SRZ ;  /* 0x0000000000047805 */ /* 0x000fe2000001ff00 */
[----:B------:R-:W2:Y:S01]  /*0040*/  S2R R2, SR_TID.X ;  /* 0x0000000000027919 */ /* 0x000ea20000002100 */
[----:B------:R-:W3:Y:S01]  /*0050*/  LDCU UR5, c[0x0][0x390] ;  /* 0x00007200ff0577ac */ /* 0x000ee20008000800 */
[----:B------:R-:W4:Y:S01]  /*0060*/  LDCU.64 UR6, c[0x0][0x358] ;  /* 0x00006b00ff0677ac */ /* 0x000f220008000a00 */
[----:B-1----:R-:W-:Y:S02]  /*0070*/  IMAD.U32 R10, RZ, RZ, UR4 ;  /* 0x00000004ff0a7e24 */ /* 0x002fe4000f8e00ff */
[----:B0-----:R-:W-:-:S04]  /*0080*/  IMAD R3, R0, UR4, RZ ;  /* 0x0000000400037c24 */ /* 0x001fc8000f8e02ff */
[----:B--2---:R-:W-:-:S04]  /*0090*/  IMAD R3, R3, 0x2, R2 ;  /* 0x0000000203037824 */ /* 0x004fc800078e0202 */
[C---:B------:R-:W-:Y:S01]  /*00a0*/  IMAD.IADD R11, R3.reuse, 0x1, R10 ;  /* 0x00000001030b7824 */ /* 0x040fe200078e020a */
[----:B---3--:R-:W-:-:S04]  /*00b0*/  ISETP.GE.U32.AND P0, PT, R3, UR5, PT ;  /* 0x0000000503007c0c */ /* 0x008fc8000bf06070 */
[----:B------:R-:W-:-:S09]  /*00c0*/  ISETP.GE.U32.AND P1, PT, R11, UR5, PT ;  /* 0x000000050b007c0c */ /* 0x000fd2000bf26070 */
[----:B------:R-:W0:Y:S08]  /*00d0*/  @!P0 LDC.64 R6, c[0x0][0x380] ;  /* 0x0000e000ff068b82 */ /* 0x000e300000000a00 */
[----:B------:R-:W1:Y:S01]  /*00e0*/  @!P1 LDC.64 R8, c[0x0][0x380] ;  /* 0x0000e000ff089b82 */ /* 0x000e620000000a00 */
[----:B0-----:R-:W-:-:S05]  /*00f0*/  @!P0 IMAD.WIDE.U32 R6, R3, 0x8, R6 ;  /* 0x0000000803068825 */ /* 0x001fca00078e0006 */
[----:B----4-:R-:W2:Y:S01]  /*0100*/  @!P0 LDG.E.64.CONSTANT R4, desc[UR6][R6.64] ;  /* 0x0000000606048981 */ /* 0x010ea2000c1e9b00 */
[----:B-1----:R-:W-:-:S06]  /*0110*/  @!P1 IMAD.WIDE.U32 R8, R11, 0x8, R8 ;  /* 0x000000080b089825 */ /* 0x002fcc00078e0008 */
[----:B------:R-:W2:Y:S01]  /*0120*/  @!P1 LDG.E.64.CONSTANT R8, desc[UR6][R8.64] ;  /* 0x0000000608089981 */ /* 0x000ea2000c1e9b00 */
[----:B------:R-:W0:Y:S01]  /*0130*/  S2UR UR5, SR_CgaCtaId ;  /* 0x00000000000579c3 */ /* 0x000e220000008800 */
[----:B------:R-:W-:Y:S01]  /*0140*/  UMOV UR4, 0x400 ;  /* 0x0000040000047882 */ /* 0x000fe20000000000 */
[----:B------:R-:W-:Y:S01]  /*0150*/  ISETP.GE.U32.AND P0, PT, R10, 0x42, PT ;  /* 0x000000420a00780c */ /* 0x000fe20003f06070 */
[----:B0-----:R-:W-:-:S06]  /*0160*/  ULEA UR4, UR5, UR4, 0x18 ;  /* 0x0000000405047291 */ /* 0x001fcc000f8ec0ff */
[C---:B------:R-:W-:Y:S01]  /*0170*/  LEA R3, R2.reuse, UR4, 0x3 ;  /* 0x0000000402037c11 */ /* 0x040fe2000f8e18ff */
[----:B--2---:R-:W-:Y:S01]  /*0180*/  @!P1 DADD R4, R4, R8 ;  /* 0x0000000004049229 */ /* 0x004fe20000000008 */
[----:B------:R-:W-:-:S06]  /*0190*/  ISETP.GT.U32.AND P1, PT, R2, 0x1f, PT ;  /* 0x0000001f0200780c */ /* 0x000fcc0003f24070 */
[----:B------:R0:W-:Y:S01]  /*01a0*/  STS.64 [R3], R4 ;  /* 0x0000000403007388 */ /* 0x0001e20000000a00 */
[----:B------:R-:W-:Y:S06]  /*01b0*/  BAR.SYNC.DEFER_BLOCKING 0x0 ;  /* 0x0000000000007b1d */ /* 0x000fec0000010000 */
[----:B------:R-:W-:Y:S05]  /*01c0*/  @!P0 BRA `(.L_x_10) ;  /* 0x00000000002c8947 */ /* 0x000fea0003800000 */
.L_x_11:
[----:B------:R-:W-:-:S04]  /*01d0*/  SHF.R.U32.HI R9, RZ, 0x1, R10 ;  /* 0x00000001ff097819 */ /* 0x000fc8000001160a */
[----:B------:R-:W-:-:S13]  /*01e0*/  ISETP.GE.U32.AND P0, PT, R2, R9, PT ;  /* 0x000000090200720c */ /* 0x000fda0003f06070 */
[----:B------:R-:W-:Y:S01]  /*01f0*/  @!P0 IMAD R8, R9, 0x8, R3 ;  /* 0x0000000809088824 */ /* 0x000fe200078e0203 */
[----:B------:R-:W-:Y:S04]  /*0200*/  @!P0 LDS.64 R6, [R3] ;  /* 0x0000000003068984 */ /* 0x000fe80000000a00 */
[----:B0-----:R-:W0:Y:S02]  /*0210*/  @!P0 LDS.64 R4, [R8] ;  /* 0x0000000008048984 */ /* 0x001e240000000a00 */
[----:B0-----:R-:W-:-:S07]  /*0220*/  @!P0 DADD R4, R4, R6 ;  /* 0x0000000004048229 */ /* 0x001fce0000000006 */
[----:B------:R1:W-:Y:S01]  /*0230*/  @!P0 STS.64 [R3], R4 ;  /* 0x0000000403008388 */ /* 0x0003e20000000a00 */
[----:B------:R-:W-:Y:S01]  /*0240*/  BAR.SYNC.DEFER_BLOCKING 0x0 ;  /* 0x0000000000007b1d */ /* 0x000fe20000010000 */
[----:B------:R-:W-:Y:S01]  /*0250*/  ISETP.GT.U32.AND P0, PT, R10, 0x83, PT ;  /* 0x000000830a00780c */ /* 0x000fe20003f04070 */
[----:B------:R-:W-:-:S12]  /*0260*/  IMAD.MOV.U32 R10, RZ, RZ, R9 ;  /* 0x000000ffff0a7224 */ /* 0x000fd800078e0009 */
[----:B-1----:R-:W-:Y:S05]  /*0270*/  @P0 BRA `(.L_x_11) ;  /* 0xfffffffc00d40947 */ /* 0x002fea000383ffff */
.L_x_10:
[----:B------:R-:W-:Y:S05]  /*0280*/  @P1 EXIT ;  /* 0x000000000000194d */ /* 0x000fea0003800000 */
[----:B0-----:R-:W-:Y:S01]  /*0290*/  LDS.64 R4, [R3+0x100] ;  /* 0x0001000003047984 */ /* 0x001fe20000000a00 */
[----:B------:R-:W-:-:S03]  /*02a0*/  ISETP.NE.AND P0, PT, R2, RZ, PT ;  /* 0x000000ff0200720c */ /* 0x000fc60003f05270 */
[----:B------:R-:W0:Y:S02]  /*02b0*/  LDS.64 R6, [R3] ;  /* 0x0000000003067984 */ /* 0x000e240000000a00 */
[----:B0-----:R-:W-:-:S07]  /*02c0*/  DADD R4, R4, R6 ;  /* 0x0000000004047229 */ /* 0x001fce0000000006 */
[----:B------:R-:W-:Y:S04]  /*02d0*/  STS.64 [R3], R4 ;  /* 0x0000000403007388 */ /* 0x000fe80000000a00 */
[----:B------:R-:W-:Y:S04]  /*02e0*/  LDS.64 R6, [R3+0x80] ;  /* 0x0000800003067984 */ /* 0x000fe80000000a00 */
        /* <DEDUP_REMOVED lines=18> */
[----:B------:R0:W-:Y:S01]  /*0410*/  STS.64 [R3], R6 ;  /* 0x0000000603007388 */ /* 0x0001e20000000a00 */
[----:B------:R-:W-:Y:S05]  /*0420*/  @P0 EXIT ;  /* 0x000000000000094d */ /* 0x000fea0003800000 */
[----:B------:R-:W1:Y:S01]  /*0430*/  S2UR UR5, SR_CgaCtaId ;  /* 0x00000000000579c3 */ /* 0x000e620000008800 */
[----:B------:R-:W-:-:S07]  /*0440*/  UMOV UR4, 0x400 ;  /* 0x0000040000047882 */ /* 0x000fce0000000000 */
[----:B------:R-:W2:Y:S01]  /*0450*/  LDC.64 R4, c[0x0][0x388] ;  /* 0x0000e200ff047b82 */ /* 0x000ea20000000a00 */
[----:B-1----:R-:W-:Y:S01]  /*0460*/  ULEA UR4, UR5, UR4, 0x18 ;  /* 0x0000000405047291 */ /* 0x002fe2000f8ec0ff */
[----:B--2---:R-:W-:-:S08]  /*0470*/  IMAD.WIDE.U32 R4, R0, 0x8, R4 ;  /* 0x0000000800047825 */ /* 0x004fd000078e0004 */
[----:B0-----:R-:W0:Y:S04]  /*0480*/  LDS.64 R2, [UR4] ;  /* 0x00000004ff027984 */ /* 0x001e280008000a00 */
[----:B0-----:R-:W-:Y:S01]  /*0490*/  STG.E.64 desc[UR6][R4.64], R2 ;  /* 0x0000000204007986 */ /* 0x001fe2000c101b06 */
[----:B------:R-:W-:Y:S05]  /*04a0*/  EXIT ;  /* 0x000000000000794d */ /* 0x000fea0003800000 */
.L_x_12:
        /* <DEDUP_REMOVED lines=13> */
.L_x_23:


//--------------------- .text._Z17assignment_kernelPKdS0_PiPdii --------------------------
	.section	.text._Z17assignment_kernelPKdS0_PiPdii,"ax",@progbits
	.align	128
        .global         _Z17assignment_kernelPKdS0_PiPdii
        .type           _Z17assignment_kernelPKdS0_PiPdii,@function
        .size           _Z17assignment_kernelPKdS0_PiPdii,(.L_x_24 - _Z17assignment_kernelPKdS0_PiPdii)
        .other          _Z17assignment_kernelPKdS0_PiPdii,@"STO_CUDA_ENTRY STV_DEFAULT"
_Z17assignment_kernelPKdS0_PiPdii:
.text._Z17assignment_kernelPKdS0_PiPdii:
        /* <DEDUP_REMOVED lines=8> */
[----:B------:R-:W0:Y:S01]  /*0080*/  LDCU UR6, c[0x0][0x3a4] ;  /* 0x00007480ff0677ac */ /* 0x000e220008000800 */
[----:B------:R-:W-:Y:S02]  /*0090*/  IMAD.MOV.U32 R2, RZ, RZ, RZ ;  /* 0x000000ffff027224 */ /* 0x000fe400078e00ff */
[----:B------:R-:W-:Y:S01]  /*00a0*/  IMAD.MOV.U32 R12, RZ, RZ, -0x1 ;  /* 0xffffffffff0c7424 */ /* 0x000fe200078e00ff */
[----:B------:R-:W1:Y:S01]  /*00b0*/  LDCU.64 UR10, c[0x0][0x358] ;  /* 0x00006b00ff0a77ac */ /* 0x000e620008000a00 */
[----:B------:R-:W-:Y:S01]  /*00c0*/  IMAD.MOV.U32 R13, RZ, RZ, 0x7fefffff ;  /* 0x7fefffffff0d7424 */ /* 0x000fe200078e00ff */
[----:B0-----:R-:W-:-:S09]  /*00d0*/  UISETP.GE.AND UP0, UPT, UR6, 0x1, UPT ;  /* 0x000000010600788c */ /* 0x001fd2000bf06270 */
[----:B-1----:R-:W-:Y:S05]  /*00e0*/  BRA.U !UP0, `(.L_x_13) ;  /* 0x0000001108047547 */ /* 0x002fea000b800000 */
[----:B------:R-:W0:Y:S02]  /*00f0*/  LDC.64 R6, c[0x0][0x380] ;  /* 0x0000e000ff067b82 */ /* 0x000e240000000a00 */
[----:B0-----:R-:W-:-:S06]  /*0100*/  IMAD.WIDE R6, R0, 0x8, R6 ;  /* 0x0000000800067825 */ /* 0x001fcc00078e0206 */
[----:B------:R-:W5:Y:S01]  /*0110*/  LDG.E.64.CONSTANT R6, desc[UR10][R6.64] ;  /* 0x0000000a06067981 */ /* 0x000f62000c1e9b00 */
[----:B------:R-:W-:Y:S01]  /*0120*/  UISETP.GE.U32.AND UP1, UPT, UR6, 0x10, UPT ;  /* 0x000000100600788c */ /* 0x000fe2000bf26070 */
[----:B------:R-:W-:Y:S01]  /*0130*/  CS2R R2, SRZ ;  /* 0x0000000000027805 */ /* 0x000fe2000001ff00 */
[----:B------:R-:W-:Y:S01]  /*0140*/  ULOP3.LUT UR7, UR6, 0xf, URZ, 0xc0, !UPT ;  /* 0x0000000f06077892 */ /* 0x000fe2000f8ec0ff */
[----:B------:R-:W-:Y:S02]  /*0150*/  IMAD.MOV.U32 R12, RZ, RZ, -0x1 ;  /* 0xffffffffff0c7424 */ /* 0x000fe400078e00ff */
[----:B------:R-:W-:Y:S01]  /*0160*/  IMAD.MOV.U32 R13, RZ, RZ, 0x7fefffff ;  /* 0x7fefffffff0d7424 */ /* 0x000fe200078e00ff */
[----:B------:R-:W-:-:S03]  /*0170*/  UISETP.NE.AND UP0, UPT, UR7, URZ, UPT ;  /* 0x000000ff0700728c */ /* 0x000fc6000bf05270 */
[----:B------:R-:W-:Y:S08]  /*0180*/  BRA.U !UP1, `(.L_x_14) ;  /* 0x0000000909007547 */ /* 0x000ff0000b800000 */
[----:B------:R-:W0:Y:S01]  /*0190*/  LDCU.64 UR4, c[0x0][0x388] ;  /* 0x00007100ff0477ac */ /* 0x000e220008000a00 */
[----:B------:R-:W-:Y:S02]  /*01a0*/  IMAD.MOV.U32 R26, RZ, RZ, RZ ;  /* 0x000000ffff1a7224 */ /* 0x000fe400078e00ff */
[----:B------:R-:W-:Y:S01]  /*01b0*/  IMAD.MOV.U32 R2, RZ, RZ, RZ ;  /* 0x000000ffff027224 */ /* 0x000fe200078e00ff */
[----:B------:R-:W-:Y:S01]  /*01c0*/  ULOP3.LUT UR8, UR6, 0x7ffffff0, URZ, 0xc0, !UPT ;  /* 0x7ffffff006087892 */ /* 0x000fe2000f8ec0ff */
[----:B------:R-:W-:Y:S02]  /*01d0*/  IMAD.MOV.U32 R12, RZ, RZ, -0x1 ;  /* 0xffffffffff0c7424 */ /* 0x000fe400078e00ff */
[----:B------:R-:W-:-:S03]  /*01e0*/  IMAD.MOV.U32 R13, RZ, RZ, 0x7fefffff ;  /* 0x7fefffffff0d7424 */ /* 0x000fc600078e00ff */
[----:B------:R-:W-:Y:S01]  /*01f0*/  IMAD.U32 R3, RZ, RZ, UR8 ;  /* 0x00000008ff037e24 */ /* 0x000fe2000f8e00ff */
[----:B0-----:R-:W-:-:S04]  /*0200*/  UIADD3 UR4, UP1, UPT, UR4, 0x40, URZ ;  /* 0x0000004004047890 */ /* 0x001fc8000ff3e0ff */
[----:B------:R-:W-:Y:S02]  /*0210*/  UIADD3.X UR5, UPT, UPT, URZ, UR5, URZ, UP1, !UPT ;  /* 0x00000005ff057290 */ /* 0x000fe40008ffe4ff */
[----:B------:R-:W-:-:S04]  /*0220*/  IMAD.U32 R4, RZ, RZ, UR4 ;  /* 0x00000004ff047e24 */ /* 0x000fc8000f8e00ff */
[----:B------:R-:W-:-:S07]  /*0230*/  IMAD.U32 R5, RZ, RZ, UR5 ;  /* 0x00000005ff057e24 */ /* 0x000fce000f8e00ff */
.L_x_15:
[----:B------:R-:W2:Y:S04]  /*0240*/  LDG.E.64.CONSTANT R8, desc[UR10][R4.64+-0x40] ;  /* 0xffffc00a04087981 */ /* 0x000ea8000c1e9b00 */
[----:B------:R-:W3:Y:S04]  /*0250*/  LDG.E.64.CONSTANT R22, desc[UR10][R4.64+-0x38] ;  /* 0xffffc80a04167981 */ /* 0x000ee8000c1e9b00 */
[----:B------:R-:W4:Y:S04]  /*0260*/  LDG.E.64.CONSTANT R20, desc[UR10][R4.64+-0x30] ;  /* 0xffffd00a04147981 */ /* 0x000f28000c1e9b00 */
[----:B------:R-:W4:Y:S04]  /*0270*/  LDG.E.64.CONSTANT R10, desc[UR10][R4.64+-0x28] ;  /* 0xffffd80a040a7981 */ /* 0x000f28000c1e9b00 */
[----:B------:R-:W4:Y:S04]  /*0280*/  LDG.E.64.CONSTANT R16, desc[UR10][R4.64+-0x20] ;  /* 0xffffe00a04107981 */ /* 0x000f28000c1e9b00 */
[----:B------:R-:W4:Y:S01]  /*0290*/  LDG.E.64.CONSTANT R14, desc[UR10][R4.64+-0x18] ;  /* 0xffffe80a040e7981 */ /* 0x000f22000c1e9b00 */
[----:B--2--5:R-:W-:-:S03]  /*02a0*/  DADD R18, R6, -R8 ;  /* 0x0000000006127229 */ /* 0x024fc60000000808 */
[----:B------:R-:W2:Y:S05]  /*02b0*/  LDG.E.64.CONSTANT R8, desc[UR10][R4.64+-0x10] ;  /* 0xfffff00a04087981 */ /* 0x000eaa000c1e9b00 */
[----:B------:R-:W-:-:S08]  /*02c0*/  DMUL R18, R18, R18 ;  /* 0x0000001212127228 */ /* 0x000fd00000000000 */
[----:B------:R-:W-:-:S06]  /*02d0*/  DSETP.GEU.AND P3, PT, R18, R12, PT ;  /* 0x0000000c1200722a */ /* 0x000fcc0003f6e000 */
[----:B------:R-:W-:Y:S02]  /*02e0*/  FSEL R18, R18, R12, !P3 ;  /* 0x0000000c12127208 */ /* 0x000fe40005800000 */
[----:B------:R-:W-:Y:S02]  /*02f0*/  FSEL R19, R19, R13, !P3 ;  /* 0x0000000d13137208 */ /* 0x000fe40005800000 */
[----:B------:R-:W2:Y:S01]  /*0300*/  LDG.E.64.CONSTANT R12, desc[UR10][R4.64+-0x8] ;  /* 0xfffff80a040c7981 */ /* 0x000ea2000c1e9b00 */
[C---:B---3--:R-:W-:Y:S02]  /*0310*/  DADD R22, R6.reuse, -R22 ;  /* 0x0000000006167229 */ /* 0x048fe40000000816 */
[----:B----4-:R-:W-:-:S06]  /*0320*/  DADD R20, R6, -R20 ;  /* 0x0000000006147229 */ /* 0x010fcc0000000814 */
[----:B------:R-:W-:Y:S02]  /*0330*/  DMUL R24, R22, R22 ;  /* 0x0000001616187228 */ /* 0x000fe40000000000 */
[----:B------:R-:W-:Y:S01]  /*0340*/  DMUL R20, R20, R20 ;  /* 0x0000001414147228 */ /* 0x000fe20000000000 */
[----:B------:R-:W3:Y:S05]  /*0350*/  LDG.E.64.CONSTANT R22, desc[UR10][R4.64] ;  /* 0x0000000a04167981 */ /* 0x000eea000c1e9b00 */
[----:B------:R-:W-:Y:S02]  /*0360*/  DSETP.GEU.AND P4, PT, R24, R18, PT ;  /* 0x000000121800722a */ /* 0x000fe40003f8e000 */
[----:B------:R-:W-:-:S04]  /*0370*/  DADD R10, R6, -R10 ;  /* 0x00000000060a7229 */ /* 0x000fc8000000080a */
[----:B------:R-:W-:Y:S02]  /*0380*/  FSEL R18, R24, R18, !P4 ;  /* 0x0000001218127208 */ /* 0x000fe40006000000 */
[----:B------:R-:W-:Y:S02]  /*0390*/  FSEL R19, R25, R19, !P4 ;  /* 0x0000001319137208 */ /* 0x000fe40006000000 */
[----:B------:R-:W-:Y:S01]  /*03a0*/  DMUL R10, R10, R10 ;  /* 0x0000000a0a0a7228 */ /* 0x000fe20000000000 */
[----:B------:R-:W4:Y:S03]  /*03b0*/  LDG.E.64.CONSTANT R24, desc[UR10][R4.64+0x8] ;  /* 0x0000080a04187981 */ /* 0x000f26000c1e9b00 */
[----:B------:R-:W-:-:S06]  /*03c0*/  DSETP.GEU.AND P5, PT, R20, R18, PT ;  /* 0x000000121400722a */ /* 0x000fcc0003fae000 */
[----:B------:R-:W-:Y:S02]  /*03d0*/  FSEL R18, R20, R18, !P5 ;  /* 0x0000001214127208 */ /* 0x000fe40006800000 */
[----:B------:R-:W-:Y:S01]  /*03e0*/  FSEL R19, R21, R19, !P5 ;  /* 0x0000001315137208 */ /* 0x000fe20006800000 */
[----:B------:R-:W-:Y:S01]  /*03f0*/  DADD R16, R6, -R16 ;  /* 0x0000000006107229 */ /* 0x000fe20000000810 */
[----:B------:R-:W4:Y:S04]  /*0400*/  LDG.E.64.CONSTANT R20, desc[UR10][R4.64+0x18] ;  /* 0x0000180a04147981 */ /* 0x000f28000c1e9b00 */
[----:B------:R-:W-:-:S06]  /*0410*/  DSETP.GEU.AND P6, PT, R10, R18, PT ;  /* 0x000000120a00722a */ /* 0x000fcc0003fce000 */
[----:B------:R-:W-:Y:S02]  /*0420*/  FSEL R18, R10, R18, !P6 ;  /* 0x000000120a127208 */ /* 0x000fe40007000000 */
[----:B------:R-:W-:Y:S02]  /*0430*/  FSEL R19, R11, R19, !P6 ;  /* 0x000000130b137208 */ /* 0x000fe40007000000 */
[----:B------:R-:W4:Y:S01]  /*0440*/  LDG.E.64.CONSTANT R10, desc[UR10][R4.64+0x10] ;  /* 0x0000100a040a7981 */ /* 0x000f22000c1e9b00 */
[----:B------:R-:W-:Y:S02]  /*0450*/  DMUL R16, R16, R16 ;  /* 0x0000001010107228 */ /* 0x000fe40000000000 */
[----:B------:R-:W-:-:S06]  /*0460*/  DADD R14, R6, -R14 ;  /* 0x00000000060e7229 */ /* 0x000fcc000000080e */
[----:B------:R-:W-:Y:S02]  /*0470*/  DSETP.GEU.AND P0, PT, R16, R18, PT ;  /* 0x000000121000722a */ /* 0x000fe40003f0e000 */
[----:B------:R-:W-:-:S04]  /*0480*/  DMUL R14, R14, R14 ;  /* 0x0000000e0e0e7228 */ /* 0x000fc80000000000 */
[----:B------:R-:W-:Y:S02]  /*0490*/  FSEL R16, R16, R18, !P0 ;  /* 0x0000001210107208 */ /* 0x000fe40004000000 */
[----:B------:R-:W-:Y:S02]  /*04a0*/  FSEL R17, R17, R19, !P0 ;  /* 0x0000001311117208 */ /* 0x000fe40004000000 */
[----:B------:R-:W4:Y:S04]  /*04b0*/  LDG.E.64.CONSTANT R18, desc[UR10][R4.64+0x20] ;  /* 0x0000200a04127981 */ /* 0x000f28000c1e9b00 */
[----:B------:R-:W-:-:S06]  /*04c0*/  DSETP.GEU.AND P1, PT, R14, R16, PT ;  /* 0x000000100e00722a */ /* 0x000fcc0003f2e000 */
[----:B------:R-:W-:Y:S02]  /*04d0*/  FSEL R14, R14, R16, !P1 ;  /* 0x000000100e0e7208 */ /* 0x000fe40004800000 */
[----:B------:R-:W-:Y:S02]  /*04e0*/  FSEL R15, R15, R17, !P1 ;  /* 0x000000110f0f7208 */ /* 0x000fe40004800000 */
[----:B------:R-:W4:Y:S01]  /*04f0*/  LDG.E.64.CONSTANT R16, desc[UR10][R4.64+0x28] ;  /* 0x0000280a04107981 */ /* 0x000f22000c1e9b00 */
[----:B------:R-:W-:Y:S01]  /*0500*/  SEL R2, R26, R2, !P3 ;  /* 0x000000021a027207 */ /* 0x000fe20005800000 */
[----:B--2---:R-:W-:-:S08]  /*0510*/  DADD R8, R6, -R8 ;  /* 0x0000000006087229 */ /* 0x004fd00000000808 */
[----:B------:R-:W-:-:S08]  /*0520*/  DMUL R8, R8, R8 ;  /* 0x0000000808087228 */ /* 0x000fd00000000000 */
[----:B------:R-:W-:Y:S02]  /*0530*/  DSETP.GEU.AND P2, PT, R8, R14, PT ;  /* 0x0000000e0800722a */ /* 0x000fe40003f4e000 */
[----:B------:R-:W-:-:S04]  /*0540*/  DADD R12, R6, -R12 ;  /* 0x00000000060c7229 */ /* 0x000fc8000000080c */
[----:B------:R-:W-:Y:S02]  /*0550*/  FSEL R8, R8, R14, !P2 ;  /* 0x0000000e08087208 */ /* 0x000fe40005000000 */
[----:B------:R-:W-:Y:S02]  /*0560*/  FSEL R9, R9, R15, !P2 ;  /* 0x0000000f09097208 */ /* 0x000fe40005000000 */
[----:B------:R-:W2:Y:S01]  /*0570*/  LDG.E.64.CONSTANT R14, desc[UR10][R4.64+0x30] ;  /* 0x0000300a040e7981 */ /* 0x000ea2000c1e9b00 */
[----:B------:R-:W-:-:S08]  /*0580*/  DMUL R12, R12, R12 ;  /* 0x0000000c0c0c7228 */ /* 0x000fd00000000000 */
[----:B------:R-:W-:-:S06]  /*0590*/  DSETP.GEU.AND P3, PT, R12, R8, PT ;  /* 0x000000080c00722a */ /* 0x000fcc0003f6e000 */
[----:B------:R-:W-:Y:S02]  /*05a0*/  FSEL R8, R12, R8, !P3 ;  /* 0x000000080c087208 */ /* 0x000fe40005800000 */
[----:B------:R-:W-:Y:S02]  /*05b0*/  FSEL R9, R13, R9, !P3 ;  /* 0x000000090d097208 */ /* 0x000fe40005800000 */
[----:B------:R0:W2:Y:S01]  /*05c0*/  LDG.E.64.CONSTANT R12, desc[UR10][R4.64+0x38] ;  /* 0x0000380a040c7981 */ /* 0x0000a2000c1e9b00 */
[C---:B---3--:R-:W-:Y:S02]  /*05d0*/  DADD R22, R6.reuse, -R22 ;  /* 0x0000000006167229 */ /* 0x048fe40000000816 */
[----:B----4-:R-:W-:-:S06]  /*05e0*/  DADD R24, R6, -R24 ;  /* 0x0000000006187229 */ /* 0x010fcc0000000818 */
[----:B------:R-:W-:Y:S01]  /*05f0*/  DMUL R22, R22, R22 ;  /* 0x0000001616167228 */ /* 0x000fe20000000000 */
[----:B------:R-:W-:Y:S01]  /*0600*/  @!P4 VIADD R2, R26, 0x1 ;  /* 0x000000011a02c836 */ /* 0x000fe20000000000 */
[----:B------:R-:W-:-:S06]  /*0610*/  DMUL R24, R24, R24 ;  /* 0x0000001818187228 */ /* 0x000fcc0000000000 */
[----:B------:R-:W-:Y:S01]  /*0620*/  DSETP.GEU.AND P4, PT, R22, R8, PT ;  /* 0x000000081600722a */ /* 0x000fe20003f8e000 */
[----:B------:R-:W-:-:S05]  /*0630*/  @!P5 VIADD R2, R26, 0x2 ;  /* 0x000000021a02d836 */ /* 0x000fca0000000000 */
[----:B------:R-:W-:Y:S02]  /*0640*/  FSEL R8, R22, R8, !P4 ;  /* 0x0000000816087208 */ /* 0x000fe40006000000 */
[----:B------:R-:W-:Y:S01]  /*0650*/  FSEL R9, R23, R9, !P4 ;  /* 0x0000000917097208 */ /* 0x000fe20006000000 */
[----:B------:R-:W-:-:S05]  /*0660*/  DADD R10, R6, -R10 ;  /* 0x00000000060a7229 */ /* 0x000fca000000080a */
[----:B------:R-:W-:Y:S02]  /*0670*/  DSETP.GEU.AND P5, PT, R24, R8, PT ;  /* 0x000000081800722a */ /* 0x000fe40003fae000 */
[----:B------:R-:W-:Y:S02]  /*0680*/  DADD R20, R6, -R20 ;  /* 0x0000000006147229 */ /* 0x000fe40000000814 */
[----:B------:R-:W-:Y:S02]  /*0690*/  DMUL R10, R10, R10 ;  /* 0x0000000a0a0a7228 */ /* 0x000fe40000000000 */
[----:B------:R-:W-:Y:S02]  /*06a0*/  FSEL R8, R24, R8, !P5 ;  /* 0x0000000818087208 */ /* 0x000fe40006800000 */
[----:B------:R-:W-:Y:S01]  /*06b0*/  FSEL R9, R25, R9, !P5 ;  /* 0x0000000919097208 */ /* 0x000fe20006800000 */
[----:B------:R-:W-:Y:S01]  /*06c0*/  @!P6 VIADD R2, R26, 0x3 ;  /* 0x000000031a02e836 */ /* 0x000fe20000000000 */
[----:B------:R-:W-:-:S04]  /*06d0*/  DMUL R20, R20, R20 ;  /* 0x0000001414147228 */ /* 0x000fc80000000000 */
[----:B------:R-:W-:Y:S02]  /*06e0*/  DSETP.GEU.AND P6, PT, R10, R8, PT ;  /* 0x000000080a00722a */ /* 0x000fe40003fce000 */
[----:B------:R-:W-:-:S04]  /*06f0*/  DADD R18, R6, -R18 ;  /* 0x0000000006127229 */ /* 0x000fc80000000812 */
        /* <DEDUP_REMOVED lines=10> */
[----:B------:R-:W-:Y:S01]  /*07a0*/  DSETP.GEU.AND P1, PT, R8, R10, PT ;  /* 0x0000000a0800722a */ /* 0x000fe20003f2e000 */
[----:B------:R-:W-:-:S05]  /*07b0*/  @!P2 VIADD R2, R26, 0x6 ;  /* 0x000000061a02a836 */ /* 0x000fca0000000000 */
[----:B------:R-:W-:Y:S02]  /*07c0*/  FSEL R8, R8, R10, !P1 ;  /* 0x0000000a08087208 */ /* 0x000fe40004800000 */
[----:B------:R-:W-:-:S06]  /*07d0*/  FSEL R9, R9, R11, !P1 ;  /* 0x0000000b09097208 */ /* 0x000fcc0004800000 */
[----:B------:R-:W-:Y:S01]  /*07e0*/  DSETP.GEU.AND P2, PT, R16, R8, PT ;  /* 0x000000081000722a */ /* 0x000fe20003f4e000 */
[----:B------:R-:W-:-:S05]  /*07f0*/  @!P3 VIADD R2, R26, 0x7 ;  /* 0x000000071a02b836 */ /* 0x000fca0000000000 */
[----:B------:R-:W-:Y:S02]  /*0800*/  FSEL R8, R16, R8, !P2 ;  /* 0x0000000810087208 */ /* 0x000fe40005000000 */
[----:B------:R-:W-:Y:S01]  /*0810*/  FSEL R9, R17, R9, !P2 ;  /* 0x0000000911097208 */ /* 0x000fe20005000000 */
[C---:B------:R-:W-:Y:S02]  /*0820*/  @!P4 VIADD R2, R26.reuse, 0x8 ;  /* 0x000000081a02c836 */ /* 0x040fe40000000000 */
[C---:B------:R-:W-:Y:S02]  /*0830*/  @!P5 VIADD R2, R26.reuse, 0x9 ;  /* 0x000000091a02d836 */ /* 0x040fe40000000000 */
[C---:B------:R-:W-:Y:S02]  /*0840*/  @!P6 VIADD R2, R26.reuse, 0xa ;  /* 0x0000000a1a02e836 */ /* 0x040fe40000000000 */
[C---:B------:R-:W-:Y:S02]  /*0850*/  @!P0 VIADD R2, R26.reuse, 0xb ;  /* 0x0000000b1a028836 */ /* 0x040fe40000000000 */
[----:B------:R-:W-:-:S02]  /*0860*/  @!P1 VIADD R2, R26, 0xc ;  /* 0x0000000c1a029836 */ /* 0x000fc40000000000 */
[----:B------:R-:W-:Y:S01]  /*0870*/  @!P2 VIADD R2, R26, 0xd ;  /* 0x0000000d1a02a836 */ /* 0x000fe20000000000 */
[----:B0-----:R-:W-:-:S05]  /*0880*/  IADD3 R4, P2, PT, R4, 0x80, RZ ;  /* 0x0000008004047810 */ /* 0x001fca0007f5e0ff */
[----:B------:R-:W-:Y:S01]  /*0890*/  IMAD.X R5, RZ, RZ, R5, P2 ;  /* 0x000000ffff057224 */ /* 0x000fe200010e0605 */
[----:B--2---:R-:W-:-:S08]  /*08a0*/  DADD R14, R6, -R14 ;  /* 0x00000000060e7229 */ /* 0x004fd0000000080e */
[----:B------:R-:W-:-:S08]  /*08b0*/  DMUL R14, R14, R14 ;  /* 0x0000000e0e0e7228 */ /* 0x000fd00000000000 */
[----:B------:R-:W-:Y:S02]  /*08c0*/  DSETP.GEU.AND P3, PT, R14, R8, PT ;  /* 0x000000080e00722a */ /* 0x000fe40003f6e000 */
[----:B------:R-:W-:-:S04]  /*08d0*/  DADD R12, R6, -R12 ;  /* 0x00000000060c7229 */ /* 0x000fc8000000080c */
[----:B------:R-:W-:Y:S02]  /*08e0*/  FSEL R8, R14, R8, !P3 ;  /* 0x000000080e087208 */ /* 0x000fe40005800000 */
[----:B------:R-:W-:Y:S02]  /*08f0*/  FSEL R9, R15, R9, !P3 ;  /* 0x000000090f097208 */ /* 0x000fe40005800000 */
[----:B------:R-:W-:-:S08]  /*0900*/  DMUL R12, R12, R12 ;  /* 0x0000000c0c0c7228 */ /* 0x000fd00000000000 */
[----:B------:R-:W-:Y:S01]  /*0910*/  DSETP.GEU.AND P0, PT, R12, R8, PT ;  /* 0x000000080c00722a */ /* 0x000fe20003f0e000 */
[----:B------:R-:W-:-:S13]  /*0920*/  @!P3 VIADD R2, R26, 0xe ;  /* 0x0000000e1a02b836 */ /* 0x000fda0000000000 */
[C---:B------:R-:W-:Y:S02]  /*0930*/  @!P0 VIADD R2, R26.reuse, 0xf ;  /* 0x0000000f1a028836 */ /* 0x040fe40000000000 */
[----:B------:R-:W-:-:S05]  /*0940*/  VIADD R26, R26, 0x10 ;  /* 0x000000101a1a7836 */ /* 0x000fca0000000000 */
[----:B------:R-:W-:Y:S02]  /*0950*/  ISETP.NE.AND P1, PT, R26, R3, PT ;  /* 0x000000031a00720c */ /* 0x000fe40003f25270 */
[----:B------:R-:W-:Y:S02]  /*0960*/  FSEL R12, R12, R8, !P0 ;  /* 0x000000080c0c7208 */ /* 0x000fe40004000000 */
[----:B------:R-:W-:-:S09]  /*0970*/  FSEL R13, R13, R9, !P0 ;  /* 0x000000090d0d7208 */ /* 0x000fd20004000000 */
[----:B------:R-:W-:Y:S05]  /*0980*/  @P1 BRA `(.L_x_15) ;  /* 0xfffffff8002c1947 */ /* 0x000fea000383ffff */
.L_x_14:
[----:B------:R-:W-:Y:S05]  /*0990*/  BRA.U !UP0, `(.L_x_13) ;  /* 0x0000000508d87547 */ /* 0x000fea000b800000 */
[----:B------:R-:W-:Y:S02]  /*09a0*/  UISETP.GE.U32.AND UP0, UPT, UR7, 0x8, UPT ;  /* 0x000000080700788c */ /* 0x000fe4000bf06070 */
[----:B------:R-:W-:-:S04]  /*09b0*/  ULOP3.LUT UR5, UR6, 0x7, URZ, 0xc0, !UPT ;  /* 0x0000000706057892 */ /* 0x000fc8000f8ec0ff */
[----:B------:R-:W-:-:S03]  /*09c0*/  UISETP.NE.AND UP1, UPT, UR5, URZ, UPT ;  /* 0x000000ff0500728c */ /* 0x000fc6000bf25270 */
[----:B------:R-:W-:Y:S08]  /*09d0*/  BRA.U !UP0, `(.L_x_16) ;  /* 0x0000000108ec7547 */ /* 0x000ff0000b800000 */
[----:B------:R-:W0:Y:S02]  /*09e0*/  LDC.64 R24, c[0x0][0x388] ;  /* 0x0000e200ff187b82 */ /* 0x000e240000000a00 */
[----:B0-----:R-:W-:-:S05]  /*09f0*/  IMAD.WIDE.U32 R24, R3, 0x8, R24 ;  /* 0x0000000803187825 */ /* 0x001fca00078e0018 */
[----:B------:R-:W2:Y:S04]  /*0a00*/  LDG.E.64.CONSTANT R22, desc[UR10][R24.64] ;  /* 0x0000000a18167981 */ /* 0x000ea8000c1e9b00 */
[----:B------:R-:W3:Y:S04]  /*0a10*/  LDG.E.64.CONSTANT R20, desc[UR10][R24.64+0x8] ;  /* 0x0000080a18147981 */ /* 0x000ee8000c1e9b00 */
[----:B------:R-:W4:Y:S04]  /*0a20*/  LDG.E.64.CONSTANT R18, desc[UR10][R24.64+0x10] ;  /* 0x0000100a18127981 */ /* 0x000f28000c1e9b00 */
[----:B------:R-:W4:Y:S04]  /*0a30*/  LDG.E.64.CONSTANT R16, desc[UR10][R24.64+0x18] ;  /* 0x0000180a18107981 */ /* 0x000f28000c1e9b00 */
[----:B------:R-:W4:Y:S04]  /*0a40*/  LDG.E.64.CONSTANT R14, desc[UR10][R24.64+0x20] ;  /* 0x0000200a180e7981 */ /* 0x000f28000c1e9b00 */
[----:B------:R-:W4:Y:S04]  /*0a50*/  LDG.E.64.CONSTANT R10, desc[UR10][R24.64+0x28] ;  /* 0x0000280a180a7981 */ /* 0x000f28000c1e9b00 */
[----:B------:R-:W4:Y:S04]  /*0a60*/  LDG.E.64.CONSTANT R8, desc[UR10][R24.64+0x30] ;  /* 0x0000300a18087981 */ /* 0x000f28000c1e9b00 */
[----:B------:R-:W4:Y:S01]  /*0a70*/  LDG.E.64.CONSTANT R4, desc[UR10][R24.64+0x38] ;  /* 0x0000380a18047981 */ /* 0x000f22000c1e9b00 */
[----:B--2--5:R-:W-:-:S02]  /*0a80*/  DADD R22, R6, -R22 ;  /* 0x0000000006167229 */ /* 0x024fc40000000816 */
[----:B---3--:R-:W-:-:S06]  /*0a90*/  DADD R20, R6, -R20 ;  /* 0x0000000006147229 */ /* 0x008fcc0000000814 */
[----:B------:R-:W-:Y:S02]  /*0aa0*/  DMUL R22, R22, R22 ;  /* 0x0000001616167228 */ /* 0x000fe40000000000 */
[----:B----4-:R-:W-:Y:S02]  /*0ab0*/  DADD R18, R6, -R18 ;  /* 0x0000000006127229 */ /* 0x010fe40000000812 */
[----:B------:R-:W-:Y:S02]  /*0ac0*/  DMUL R20, R20, R20 ;  /* 0x0000001414147228 */ /* 0x000fe40000000000 */
[----:B------:R-:W-:Y:S02]  /*0ad0*/  DADD R16, R6, -R16 ;  /* 0x0000000006107229 */ /* 0x000fe40000000810 */
[----:B------:R-:W-:Y:S02]  /*0ae0*/  DSETP.GEU.AND P2, PT, R22, R12, PT ;  /* 0x0000000c1600722a */ /* 0x000fe40003f4e000 */
[----:B------:R-:W-:-:S02]  /*0af0*/  DADD R14, R6, -R14 ;  /* 0x00000000060e7229 */ /* 0x000fc4000000080e */
[----:B------:R-:W-:Y:S02]  /*0b00*/  DADD R10, R6, -R10 ;  /* 0x00000000060a7229 */ /* 0x000fe4000000080a */
[----:B------:R-:W-:Y:S01]  /*0b10*/  FSEL R22, R22, R12, !P2 ;  /* 0x0000000c16167208 */ /* 0x000fe20005000000 */
[----:B------:R-:W-:Y:S01]  /*0b20*/  DMUL R16, R16, R16 ;  /* 0x0000001010107228 */ /* 0x000fe20000000000 */
[----:B------:R-:W-:Y:S01]  /*0b30*/  FSEL R23, R23, R13, !P2 ;  /* 0x0000000d17177208 */ /* 0x000fe20005000000 */
[----:B------:R-:W-:Y:S01]  /*0b40*/  DMUL R12, R18, R18 ;  /* 0x00000012120c7228 */ /* 0x000fe20000000000 */
[----:B------:R-:W-:Y:S01]  /*0b50*/  SEL R2, R3, R2, !P2 ;  /* 0x0000000203027207 */ /* 0x000fe20005000000 */
[----:B------:R-:W-:Y:S02]  /*0b60*/  DMUL R14, R14, R14 ;  /* 0x0000000e0e0e7228 */ /* 0x000fe40000000000 */
[----:B------:R-:W-:Y:S02]  /*0b70*/  DMUL R10, R10, R10 ;  /* 0x0000000a0a0a7228 */ /* 0x000fe40000000000 */
[----:B------:R-:W-:-:S02]  /*0b80*/  DSETP.GEU.AND P3, PT, R20, R22, PT ;  /* 0x000000161400722a */ /* 0x000fc40003f6e000 */
[C---:B------:R-:W-:Y:S02]  /*0b90*/  DADD R8, R6.reuse, -R8 ;  /* 0x0000000006087229 */ /* 0x040fe40000000808 */
[----:B------:R-:W-:Y:S02]  /*0ba0*/  DADD R4, R6, -R4 ;  /* 0x0000000006047229 */ /* 0x000fe40000000804 */
[----:B------:R-:W-:Y:S02]  /*0bb0*/  FSEL R18, R20, R22, !P3 ;  /* 0x0000001614127208 */ /* 0x000fe40005800000 */
[----:B------:R-:W-:Y:S02]  /*0bc0*/  FSEL R19, R21, R23, !P3 ;  /* 0x0000001715137208 */ /* 0x000fe40005800000 */
[----:B------:R-:W-:Y:S02]  /*0bd0*/  DMUL R8, R8, R8 ;  /* 0x0000000808087228 */ /* 0x000fe40000000000 */
[----:B------:R-:W-:-:S02]  /*0be0*/  DMUL R4, R4, R4 ;  /* 0x0000000404047228 */ /* 0x000fc40000000000 */
[----:B------:R-:W-:Y:S01]  /*0bf0*/  DSETP.GEU.AND P4, PT, R12, R18, PT ;  /* 0x000000120c00722a */ /* 0x000fe20003f8e000 */
[----:B------:R-:W-:-:S05]  /*0c00*/  @!P3 VIADD R2, R3, 0x1 ;  /* 0x000000010302b836 */ /* 0x000fca0000000000 */
[----:B------:R-:W-:Y:S02]  /*0c10*/  FSEL R12, R12, R18, !P4 ;  /* 0x000000120c0c7208 */ /* 0x000fe40006000000 */
[----:B------:R-:W-:-:S06]  /*0c20*/  FSEL R13, R13, R19, !P4 ;  /* 0x000000130d0d7208 */ /* 0x000fcc0006000000 */
        /* <DEDUP_REMOVED lines=20> */
[C---:B------:R-:W-:Y:S02]  /*0d70*/  @!P3 VIADD R2, R3.reuse, 0x7 ;  /* 0x000000070302b836 */ /* 0x040fe40000000000 */
[----:B------:R-:W-:-:S07]  /*0d80*/  VIADD R3, R3, 0x8 ;  /* 0x0000000803037836 */ /* 0x000fce0000000000 */
.L_x_16:
        /* <DEDUP_REMOVED lines=18> */
[----:B------:R-:W-:-:S04]  /*0eb0*/  DMUL R4, R4, R4 ;  /* 0x0000000404047228 */ /* 0x000fc80000000000 */
[----:B------:R-:W-:Y:S01]  /*0ec0*/  FSEL R12, R14, R12, !P0 ;  /* 0x0000000c0e0c7208 */ /* 0x000fe20004000000 */
[----:B------:R-:W-:Y:S01]  /*0ed0*/  DMUL R8, R8, R8 ;  /* 0x0000000808087228 */ /* 0x000fe20000000000 */
[----:B------:R-:W-:Y:S02]  /*0ee0*/  FSEL R13, R15, R13, !P0 ;  /* 0x0000000d0f0d7208 */ /* 0x000fe40004000000 */
[----:B------:R-:W-:-:S04]  /*0ef0*/  SEL R2, R3, R2, !P0 ;  /* 0x0000000203027207 */ /* 0x000fc80004000000 */
[----:B------:R-:W-:-:S06]  /*0f00*/  DSETP.GEU.AND P1, PT, R16, R12, PT ;  /* 0x0000000c1000722a */ /* 0x000fcc0003f2e000 */
        /* <DEDUP_REMOVED lines=12> */
.L_x_17:
[----:B------:R-:W-:Y:S05]  /*0fd0*/  BRA.U !UP1, `(.L_x_13) ;  /* 0x0000000109487547 */ /* 0x000fea000b800000 */
[----:B------:R-:W0:Y:S01]  /*0fe0*/  LDC.64 R4, c[0x0][0x388] ;  /* 0x0000e200ff047b82 */ /* 0x000e220000000a00 */
[----:B------:R-:W-:Y:S01]  /*0ff0*/  UIADD3 UR4, UPT, UPT, -UR4, URZ, URZ ;  /* 0x000000ff04047290 */ /* 0x000fe2000fffe1ff */
[----:B0-----:R-:W-:-:S04]  /*1000*/  IMAD.WIDE.U32 R4, R3, 0x8, R4 ;  /* 0x0000000803047825 */ /* 0x001fc800078e0004 */
[----:B------:R-:W-:Y:S02]  /*1010*/  IMAD.MOV.U32 R8, RZ, RZ, R4 ;  /* 0x000000ffff087224 */ /* 0x000fe400078e0004 */
[----:B------:R-:W-:-:S07]  /*1020*/  IMAD.MOV.U32 R9, RZ, RZ, R5 ;  /* 0x000000ffff097224 */ /* 0x000fce00078e0005 */
.L_x_18:
[----:B------:R0:W2:Y:S01]  /*1030*/  LDG.E.64.CONSTANT R4, desc[UR10][R8.64] ;  /* 0x0000000a08047981 */ /* 0x0000a2000c1e9b00 */
[----:B------:R-:W-:-:S04]  /*1040*/  UIADD3 UR4, UPT, UPT, UR4, 0x1, URZ ;  /* 0x0000000104047890 */ /* 0x000fc8000fffe0ff */
[----:B------:R-:W-:Y:S01]  /*1050*/  UISETP.NE.AND UP0, UPT, UR4, URZ, UPT ;  /* 0x000000ff0400728c */ /* 0x000fe2000bf05270 */
[----:B0-----:R-:W-:-:S05]  /*1060*/  IADD3 R8, P1, PT, R8, 0x8, RZ ;  /* 0x0000000808087810 */ /* 0x001fca0007f3e0ff */
[----:B------:R-:W-:Y:S01]  /*1070*/  IMAD.X R9, RZ, RZ, R9, P1 ;  /* 0x000000ffff097224 */ /* 0x000fe200008e0609 */
[----:B--2--5:R-:W-:-:S08]  /*1080*/  DADD R4, R6, -R4 ;  /* 0x0000000006047229 */ /* 0x024fd00000000804 */
[----:B------:R-:W-:-:S08]  /*1090*/  DMUL R4, R4, R4 ;  /* 0x0000000404047228 */ /* 0x000fd00000000000 */
[----:B------:R-:W-:-:S06]  /*10a0*/  DSETP.GEU.AND P0, PT, R4, R12, PT ;  /* 0x0000000c0400722a */ /* 0x000fcc0003f0e000 */
[C---:B------:R-:W-:Y:S01]  /*10b0*/  SEL R2, R3.reuse, R2, !P0 ;  /* 0x0000000203027207 */ /* 0x040fe20004000000 */
[----:B------:R-:W-:Y:S01]  /*10c0*/  VIADD R3, R3, 0x1 ;  /* 0x0000000103037836 */ /* 0x000fe20000000000 */
[----:B------:R-:W-:Y:S02]  /*10d0*/  FSEL R12, R4, R12, !P0 ;  /* 0x0000000c040c7208 */ /* 0x000fe40004000000 */
[----:B------:R-:W-:Y:S01]  /*10e0*/  FSEL R13, R5, R13, !P0 ;  /* 0x0000000d050d7208 */ /* 0x000fe20004000000 */
[----:B------:R-:W-:Y:S06]  /*10f0*/  BRA.U UP0, `(.L_x_18) ;  /* 0xfffffffd00cc7547 */ /* 0x000fec000b83ffff */
.L_x_13:
[----:B------:R-:W0:Y:S08]  /*1100*/  LDC.64 R4, c[0x0][0x390] ;  /* 0x0000e400ff047b82 */ /* 0x000e300000000a00 */
[----:B-----5:R-:W1:Y:S01]  /*1110*/  LDC.64 R6, c[0x0][0x398] ;  /* 0x0000e600ff067b82 */ /* 0x020e620000000a00 */
[----:B0-----:R-:W-:-:S05]  /*1120*/  IMAD.WIDE R4, R0, 0x4, R4 ;  /* 0x0000000400047825 */ /* 0x001fca00078e0204 */
[----:B------:R-:W-:Y:S01]  /*1130*/  STG.E desc[UR10][R4.64], R2 ;  /* 0x0000000204007986 */ /* 0x000fe2000c10190a */
[----:B-1----:R-:W-:-:S05]  /*1140*/  IMAD.WIDE R6, R0, 0x8, R6 ;  /* 0x0000000800067825 */ /* 0x002fca00078e0206 */
[----:B------:R-:W-:Y:S01]  /*1150*/  STG.E.64 desc[UR10][R6.64], R12 ;  /* 0x0000000c06007986 */ /* 0x000fe2000c101b0a */
[----:B------:R-:W-:Y:S05]  /*1160*/  EXIT ;  /* 0x000000000000794d */ /* 0x000fea0003800000 */
.L_x_19:
        /* <DEDUP_REMOVED lines=9> */
.L_x_24:


//--------------------- .nv.shared._Z23update_centroids_kernelPdPKdPKidi --------------------------
	.section	.nv.shared._Z23update_centroids_kernelPdPKdPKidi,"aw",@nobits
	.sectionflags	@""
	.align	16
	.zero		1024


//--------------------- .nv.shared.reserved.0     --------------------------
	.section	.nv.shared.reserved.0,"aw",@nobits
	.weak		__nv_reservedSMEM_offset_0_alias
	.size		__nv_reservedSMEM_offset_0_alias, 0, 64
	.other		__nv_reservedSMEM_offset_0_alias,@"STO_CUDA_RESERVED_SHARED STV_DEFAULT"
__nv_reservedSMEM_offset_0_alias:
	.zero		0
	.zero		64


//--------------------- .nv.shared._Z17accumulate_kernelPKdPKiPdPii --------------------------
	.section	.nv.shared._Z17accumulate_kernelPKdPKiPdPii,"aw",@nobits
	.sectionflags	@""
	.align	16
	.zero		1024


//--------------------- .nv.shared._Z17reduce_sse_kernelPKdPdi --------------------------
	.section	.nv.shared._Z17reduce_sse_kernelPKdPdi,"aw",@nobits
	.sectionflags	@""
	.align	16
	.zero		1024


//--------------------- .nv.shared._Z17assignment_kernelPKdS0_PiPdii --------------------------
	.section	.nv.shared._Z17assignment_kernelPKdS0_PiPdii,"aw",@nobits
	.sectionflags	@""
	.align	16
	.zero		1024


//--------------------- .nv.constant0._Z23update_centroids_kernelPdPKdPKidi --------------------------
	.section	.nv.constant0._Z23update_centroids_kernelPdPKdPKidi,"a",@progbits
	.sectionflags	@""
	.align	4
.nv.constant0._Z23update_centroids_kernelPdPKdPKidi:
	.zero		932


//--------------------- .nv.constant0._Z17accumulate_kernelPKdPKiPdPii --------------------------
	.section	.nv.constant0._Z17accumulate_kernelPKdPKiPdPii,"a",@progbits
	.sectionflags	@""
	.align	4
.nv.constant0._Z17accumulate_kernelPKdPKiPdPii:
	.zero		932


//--------------------- .nv.constant0._Z17reduce_sse_kernelPKdPdi --------------------------
	.section	.nv.constant0._Z17reduce_sse_kernelPKdPdi,"a",@progbits
	.sectionflags	@""
	.align	4
.nv.constant0._Z17reduce_sse_kernelPKdPdi:
	.zero		916


//--------------------- .nv.constant0._Z17assignment_kernelPKdS0_PiPdii --------------------------
	.section	.nv.constant0._Z17assignment_kernelPKdS0_PiPdii,"a",@progbits
	.sectionflags	@""
	.align	4
.nv.constant0._Z17assignment_kernelPKdS0_PiPdii:
	.zero		936


//--------------------- SYMBOLS --------------------------

	.type		.nv.reservedSmem.offset0,@object
	.size		.nv.reservedSmem.offset0,0x4
	.type		.nv.reservedSmem.cap,@object
	.size		.nv.reservedSmem.cap,0x4
